//
// Generated by NVIDIA NVVM Compiler
//
// Compiler Build ID: CL-36424714
// Cuda compilation tools, release 13.0, V13.0.88
// Based on NVVM 20.0.0
//

.version 9.0
.target sm_100
.address_size 64

	// .globl	_Z6calc_b9ParameterPdS0_S0_
.func  (.param .b64 func_retval0) __internal_accurate_pow
(
	.param .b64 __internal_accurate_pow_param_0
)
;

.visible .entry _Z6calc_b9ParameterPdS0_S0_(
	.param .align 8 .b8 _Z6calc_b9ParameterPdS0_S0__param_0[56],
	.param .u64 .ptr .align 1 _Z6calc_b9ParameterPdS0_S0__param_1,
	.param .u64 .ptr .align 1 _Z6calc_b9ParameterPdS0_S0__param_2,
	.param .u64 .ptr .align 1 _Z6calc_b9ParameterPdS0_S0__param_3
)
{
	.reg .pred 	%p<33>;
	.reg .b32 	%r<58>;
	.reg .b64 	%rd<20>;
	.reg .b64 	%fd<68>;

	ld.param.f64 	%fd26, [_Z6calc_b9ParameterPdS0_S0__param_0+40];
	ld.param.f64 	%fd25, [_Z6calc_b9ParameterPdS0_S0__param_0+32];
	ld.param.f64 	%fd24, [_Z6calc_b9ParameterPdS0_S0__param_0+24];
	ld.param.f64 	%fd23, [_Z6calc_b9ParameterPdS0_S0__param_0+16];
	ld.param.v2.u32 	{%r11, %r12}, [_Z6calc_b9ParameterPdS0_S0__param_0];
	ld.param.v2.u32 	{%r13, %r14}, [_Z6calc_b9ParameterPdS0_S0__param_0+8];
	ld.param.u64 	%rd4, [_Z6calc_b9ParameterPdS0_S0__param_1];
	ld.param.u64 	%rd6, [_Z6calc_b9ParameterPdS0_S0__param_2];
	ld.param.u64 	%rd5, [_Z6calc_b9ParameterPdS0_S0__param_3];
	cvta.to.global.u64 	%rd1, %rd6;
	mov.u32 	%r15, %ctaid.x;
	mov.u32 	%r16, %ntid.x;
	mov.u32 	%r17, %tid.x;
	mad.lo.s32 	%r2, %r15, %r16, %r17;
	setp.ge.s32 	%p1, %r2, %r13;
	@%p1 bra 	$L__BB0_17;
	div.s32 	%r18, %r2, %r11;
	mul.lo.s32 	%r19, %r18, %r11;
	sub.s32 	%r3, %r2, %r19;
	add.s32 	%r20, %r11, -1;
	setp.ge.s32 	%p2, %r3, %r20;
	min.s32 	%r21, %r3, %r18;
	setp.lt.s32 	%p3, %r21, 1;
	add.s32 	%r22, %r12, -1;
	setp.ge.s32 	%p4, %r18, %r22;
	or.pred  	%p5, %p2, %p4;
	or.pred  	%p6, %p5, %p3;
	@%p6 bra 	$L__BB0_17;
	cvta.to.global.u64 	%rd7, %rd5;
	rcp.rn.f64 	%fd3, %fd25;
	add.s32 	%r5, %r19, %r3;
	mul.wide.s32 	%rd8, %r5, 8;
	add.s64 	%rd2, %rd1, %rd8;
	ld.global.f64 	%fd28, [%rd2+8];
	ld.global.f64 	%fd29, [%rd2+-8];
	sub.f64 	%fd30, %fd28, %fd29;
	add.f64 	%fd4, %fd23, %fd23;
	div.rn.f64 	%fd5, %fd30, %fd4;
	add.s32 	%r24, %r19, %r11;
	add.s32 	%r25, %r5, %r11;
	mul.wide.s32 	%rd9, %r25, 8;
	add.s64 	%rd10, %rd7, %rd9;
	ld.global.f64 	%fd31, [%rd10];
	shl.b32 	%r26, %r11, 1;
	sub.s32 	%r27, %r24, %r26;
	add.s32 	%r6, %r27, %r3;
	mul.wide.s32 	%rd11, %r6, 8;
	add.s64 	%rd3, %rd7, %rd11;
	ld.global.f64 	%fd32, [%rd3];
	sub.f64 	%fd33, %fd31, %fd32;
	add.f64 	%fd6, %fd24, %fd24;
	div.rn.f64 	%fd7, %fd33, %fd6;
	{
	.reg .b32 %temp; 
	mov.b64 	{%temp, %r7}, %fd5;
	}
	mov.f64 	%fd34, 0d4000000000000000;
	{
	.reg .b32 %temp; 
	mov.b64 	{%temp, %r28}, %fd34;
	}
	and.b32  	%r9, %r28, 2146435072;
	setp.eq.s32 	%p7, %r9, 1062207488;
	abs.f64 	%fd8, %fd5;
	{ // callseq 0, 0
	.param .b64 param0;
	st.param.f64 	[param0], %fd8;
	.param .b64 retval0;
	call.uni (retval0), 
	__internal_accurate_pow, 
	(
	param0
	);
	ld.param.f64 	%fd35, [retval0];
	} // callseq 0
	setp.lt.s32 	%p8, %r7, 0;
	neg.f64 	%fd37, %fd35;
	selp.f64 	%fd38, %fd37, %fd35, %p7;
	selp.f64 	%fd65, %fd38, %fd35, %p8;
	setp.neu.f64 	%p9, %fd5, 0d0000000000000000;
	@%p9 bra 	$L__BB0_4;
	selp.b32 	%r29, %r7, 0, %p7;
	setp.lt.s32 	%p11, %r28, 0;
	or.b32  	%r30, %r29, 2146435072;
	selp.b32 	%r31, %r30, %r29, %p11;
	mov.b32 	%r32, 0;
	mov.b64 	%fd65, {%r32, %r31};
$L__BB0_4:
	add.f64 	%fd39, %fd5, 0d4000000000000000;
	{
	.reg .b32 %temp; 
	mov.b64 	{%temp, %r33}, %fd39;
	}
	and.b32  	%r34, %r33, 2146435072;
	setp.ne.s32 	%p12, %r34, 2146435072;
	@%p12 bra 	$L__BB0_9;
	setp.num.f64 	%p13, %fd5, %fd5;
	@%p13 bra 	$L__BB0_7;
	mov.f64 	%fd40, 0d4000000000000000;
	add.rn.f64 	%fd65, %fd5, %fd40;
	bra.uni 	$L__BB0_9;
$L__BB0_7:
	setp.neu.f64 	%p14, %fd8, 0d7FF0000000000000;
	@%p14 bra 	$L__BB0_9;
	setp.lt.s32 	%p17, %r28, 0;
	selp.b32 	%r36, 0, 2146435072, %p17;
	and.b32  	%r37, %r28, 2147483647;
	setp.ne.s32 	%p18, %r37, 1071644672;
	or.b32  	%r38, %r36, -2147483648;
	selp.b32 	%r39, %r38, %r36, %p18;
	selp.b32 	%r40, %r39, %r36, %p7;
	selp.b32 	%r41, %r40, %r36, %p8;
	mov.b32 	%r42, 0;
	mov.b64 	%fd65, {%r42, %r41};
$L__BB0_9:
	setp.eq.f64 	%p20, %fd5, 0d3FF0000000000000;
	selp.f64 	%fd41, 0d3FF0000000000000, %fd65, %p20;
	add.f64 	%fd42, %fd5, %fd7;
	mul.f64 	%fd43, %fd3, %fd42;
	sub.f64 	%fd44, %fd43, %fd41;
	mul.wide.s32 	%rd12, %r11, 8;
	add.s64 	%rd13, %rd2, %rd12;
	ld.global.f64 	%fd45, [%rd13];
	mul.wide.s32 	%rd14, %r6, 8;
	add.s64 	%rd15, %rd1, %rd14;
	ld.global.f64 	%fd46, [%rd15];
	sub.f64 	%fd47, %fd45, %fd46;
	div.rn.f64 	%fd48, %fd47, %fd6;
	add.s64 	%rd16, %rd3, %rd12;
	ld.global.f64 	%fd49, [%rd16+8];
	ld.global.f64 	%fd50, [%rd16+-8];
	sub.f64 	%fd51, %fd49, %fd50;
	mul.f64 	%fd52, %fd48, %fd51;
	div.rn.f64 	%fd53, %fd52, %fd4;
	add.f64 	%fd54, %fd53, %fd53;
	sub.f64 	%fd15, %fd44, %fd54;
	{
	.reg .b32 %temp; 
	mov.b64 	{%temp, %r10}, %fd7;
	}
	abs.f64 	%fd16, %fd7;
	{ // callseq 1, 0
	.param .b64 param0;
	st.param.f64 	[param0], %fd16;
	.param .b64 retval0;
	call.uni (retval0), 
	__internal_accurate_pow, 
	(
	param0
	);
	ld.param.f64 	%fd55, [retval0];
	} // callseq 1
	setp.lt.s32 	%p21, %r10, 0;
	neg.f64 	%fd57, %fd55;
	selp.f64 	%fd58, %fd57, %fd55, %p7;
	selp.f64 	%fd67, %fd58, %fd55, %p21;
	setp.neu.f64 	%p22, %fd7, 0d0000000000000000;
	@%p22 bra 	$L__BB0_11;
	setp.eq.s32 	%p23, %r9, 1062207488;
	selp.b32 	%r44, %r10, 0, %p23;
	setp.lt.s32 	%p24, %r28, 0;
	or.b32  	%r45, %r44, 2146435072;
	selp.b32 	%r46, %r45, %r44, %p24;
	mov.b32 	%r47, 0;
	mov.b64 	%fd67, {%r47, %r46};
$L__BB0_11:
	add.f64 	%fd59, %fd7, 0d4000000000000000;
	{
	.reg .b32 %temp; 
	mov.b64 	{%temp, %r48}, %fd59;
	}
	and.b32  	%r49, %r48, 2146435072;
	setp.ne.s32 	%p25, %r49, 2146435072;
	@%p25 bra 	$L__BB0_16;
	setp.num.f64 	%p26, %fd7, %fd7;
	@%p26 bra 	$L__BB0_14;
	mov.f64 	%fd60, 0d4000000000000000;
	add.rn.f64 	%fd67, %fd7, %fd60;
	bra.uni 	$L__BB0_16;
$L__BB0_14:
	setp.neu.f64 	%p27, %fd16, 0d7FF0000000000000;
	@%p27 bra 	$L__BB0_16;
	setp.lt.s32 	%p28, %r10, 0;
	setp.eq.s32 	%p29, %r9, 1062207488;
	setp.lt.s32 	%p30, %r28, 0;
	selp.b32 	%r51, 0, 2146435072, %p30;
	and.b32  	%r52, %r28, 2147483647;
	setp.ne.s32 	%p31, %r52, 1071644672;
	or.b32  	%r53, %r51, -2147483648;
	selp.b32 	%r54, %r53, %r51, %p31;
	selp.b32 	%r55, %r54, %r51, %p29;
	selp.b32 	%r56, %r55, %r51, %p28;
	mov.b32 	%r57, 0;
	mov.b64 	%fd67, {%r57, %r56};
$L__BB0_16:
	setp.eq.f64 	%p32, %fd7, 0d3FF0000000000000;
	selp.f64 	%fd61, 0d3FF0000000000000, %fd67, %p32;
	sub.f64 	%fd62, %fd15, %fd61;
	mul.f64 	%fd63, %fd26, %fd62;
	cvta.to.global.u64 	%rd17, %rd4;
	mul.wide.s32 	%rd18, %r5, 8;
	add.s64 	%rd19, %rd17, %rd18;
	st.global.f64 	[%rd19], %fd63;
$L__BB0_17:
	ret;

}
	// .globl	_Z6calc_p9ParameterPdS0_S0_
.visible .entry _Z6calc_p9ParameterPdS0_S0_(
	.param .align 8 .b8 _Z6calc_p9ParameterPdS0_S0__param_0[56],
	.param .u64 .ptr .align 1 _Z6calc_p9ParameterPdS0_S0__param_1,
	.param .u64 .ptr .align 1 _Z6calc_p9ParameterPdS0_S0__param_2,
	.param .u64 .ptr .align 1 _Z6calc_p9ParameterPdS0_S0__param_3
)
{
	.reg .pred 	%p<33>;
	.reg .b32 	%r<57>;
	.reg .b64 	%rd<17>;
	.reg .b64 	%fd<56>;

	ld.param.f64 	%fd20, [_Z6calc_p9ParameterPdS0_S0__param_0+24];
	ld.param.f64 	%fd19, [_Z6calc_p9ParameterPdS0_S0__param_0+16];
	ld.param.v2.u32 	{%r11, %r12}, [_Z6calc_p9ParameterPdS0_S0__param_0];
	ld.param.v2.u32 	{%r13, %r14}, [_Z6calc_p9ParameterPdS0_S0__param_0+8];
	ld.param.u64 	%rd3, [_Z6calc_p9ParameterPdS0_S0__param_1];
	ld.param.u64 	%rd4, [_Z6calc_p9ParameterPdS0_S0__param_2];
	ld.param.u64 	%rd5, [_Z6calc_p9ParameterPdS0_S0__param_3];
	cvta.to.global.u64 	%rd1, %rd5;
	mov.u32 	%r15, %ctaid.x;
	mov.u32 	%r16, %ntid.x;
	mov.u32 	%r17, %tid.x;
	mad.lo.s32 	%r2, %r15, %r16, %r17;
	setp.ge.s32 	%p1, %r2, %r13;
	@%p1 bra 	$L__BB1_17;
	div.s32 	%r18, %r2, %r11;
	mul.lo.s32 	%r19, %r18, %r11;
	sub.s32 	%r3, %r2, %r19;
	add.s32 	%r20, %r11, -1;
	setp.ge.s32 	%p2, %r3, %r20;
	min.s32 	%r21, %r3, %r18;
	setp.lt.s32 	%p3, %r21, 1;
	add.s32 	%r22, %r12, -1;
	setp.ge.s32 	%p4, %r18, %r22;
	or.pred  	%p5, %p2, %p4;
	or.pred  	%p6, %p5, %p3;
	@%p6 bra 	$L__BB1_17;
	{
	.reg .b32 %temp; 
	mov.b64 	{%temp, %r5}, %fd20;
	}
	mov.f64 	%fd24, 0d4000000000000000;
	{
	.reg .b32 %temp; 
	mov.b64 	{%temp, %r23}, %fd24;
	}
	and.b32  	%r7, %r23, 2146435072;
	setp.eq.s32 	%p7, %r7, 1062207488;
	abs.f64 	%fd3, %fd20;
	{ // callseq 2, 0
	.param .b64 param0;
	st.param.f64 	[param0], %fd3;
	.param .b64 retval0;
	call.uni (retval0), 
	__internal_accurate_pow, 
	(
	param0
	);
	ld.param.f64 	%fd25, [retval0];
	} // callseq 2
	setp.lt.s32 	%p8, %r5, 0;
	neg.f64 	%fd27, %fd25;
	selp.f64 	%fd28, %fd27, %fd25, %p7;
	selp.f64 	%fd53, %fd28, %fd25, %p8;
	setp.neu.f64 	%p9, %fd20, 0d0000000000000000;
	@%p9 bra 	$L__BB1_4;
	setp.eq.s32 	%p10, %r7, 1062207488;
	selp.b32 	%r24, %r5, 0, %p10;
	setp.lt.s32 	%p11, %r23, 0;
	or.b32  	%r25, %r24, 2146435072;
	selp.b32 	%r26, %r25, %r24, %p11;
	mov.b32 	%r27, 0;
	mov.b64 	%fd53, {%r27, %r26};
$L__BB1_4:
	add.f64 	%fd29, %fd20, 0d4000000000000000;
	{
	.reg .b32 %temp; 
	mov.b64 	{%temp, %r28}, %fd29;
	}
	and.b32  	%r29, %r28, 2146435072;
	setp.ne.s32 	%p12, %r29, 2146435072;
	@%p12 bra 	$L__BB1_9;
	setp.num.f64 	%p13, %fd20, %fd20;
	@%p13 bra 	$L__BB1_7;
	mov.f64 	%fd30, 0d4000000000000000;
	add.rn.f64 	%fd53, %fd20, %fd30;
	bra.uni 	$L__BB1_9;
$L__BB1_7:
	setp.neu.f64 	%p14, %fd3, 0d7FF0000000000000;
	@%p14 bra 	$L__BB1_9;
	setp.lt.s32 	%p15, %r5, 0;
	setp.eq.s32 	%p16, %r7, 1062207488;
	setp.lt.s32 	%p17, %r23, 0;
	selp.b32 	%r31, 0, 2146435072, %p17;
	and.b32  	%r32, %r23, 2147483647;
	setp.ne.s32 	%p18, %r32, 1071644672;
	or.b32  	%r33, %r31, -2147483648;
	selp.b32 	%r34, %r33, %r31, %p18;
	selp.b32 	%r35, %r34, %r31, %p16;
	selp.b32 	%r36, %r35, %r31, %p15;
	mov.b32 	%r37, 0;
	mov.b64 	%fd53, {%r37, %r36};
$L__BB1_9:
	setp.eq.s32 	%p19, %r7, 1062207488;
	setp.eq.f64 	%p20, %fd20, 0d3FF0000000000000;
	selp.f64 	%fd10, 0d3FF0000000000000, %fd53, %p20;
	add.s32 	%r9, %r19, %r3;
	mul.wide.s32 	%rd6, %r9, 8;
	add.s64 	%rd2, %rd1, %rd6;
	ld.global.f64 	%fd31, [%rd2+8];
	ld.global.f64 	%fd32, [%rd2+-8];
	add.f64 	%fd11, %fd31, %fd32;
	{
	.reg .b32 %temp; 
	mov.b64 	{%temp, %r10}, %fd19;
	}
	abs.f64 	%fd12, %fd19;
	{ // callseq 3, 0
	.param .b64 param0;
	st.param.f64 	[param0], %fd12;
	.param .b64 retval0;
	call.uni (retval0), 
	__internal_accurate_pow, 
	(
	param0
	);
	ld.param.f64 	%fd33, [retval0];
	} // callseq 3
	setp.lt.s32 	%p21, %r10, 0;
	neg.f64 	%fd35, %fd33;
	selp.f64 	%fd36, %fd35, %fd33, %p19;
	selp.f64 	%fd55, %fd36, %fd33, %p21;
	setp.neu.f64 	%p22, %fd19, 0d0000000000000000;
	@%p22 bra 	$L__BB1_11;
	selp.b32 	%r39, %r10, 0, %p19;
	setp.lt.s32 	%p24, %r23, 0;
	or.b32  	%r40, %r39, 2146435072;
	selp.b32 	%r41, %r40, %r39, %p24;
	mov.b32 	%r42, 0;
	mov.b64 	%fd55, {%r42, %r41};
$L__BB1_11:
	add.f64 	%fd37, %fd19, 0d4000000000000000;
	{
	.reg .b32 %temp; 
	mov.b64 	{%temp, %r43}, %fd37;
	}
	and.b32  	%r44, %r43, 2146435072;
	setp.ne.s32 	%p25, %r44, 2146435072;
	@%p25 bra 	$L__BB1_16;
	setp.num.f64 	%p26, %fd19, %fd19;
	@%p26 bra 	$L__BB1_14;
	mov.f64 	%fd38, 0d4000000000000000;
	add.rn.f64 	%fd55, %fd19, %fd38;
	bra.uni 	$L__BB1_16;
$L__BB1_14:
	setp.neu.f64 	%p27, %fd12, 0d7FF0000000000000;
	@%p27 bra 	$L__BB1_16;
	setp.lt.s32 	%p28, %r10, 0;
	setp.eq.s32 	%p29, %r7, 1062207488;
	setp.lt.s32 	%p30, %r23, 0;
	selp.b32 	%r46, 0, 2146435072, %p30;
	and.b32  	%r47, %r23, 2147483647;
	setp.ne.s32 	%p31, %r47, 1071644672;
	or.b32  	%r48, %r46, -2147483648;
	selp.b32 	%r49, %r48, %r46, %p31;
	selp.b32 	%r50, %r49, %r46, %p29;
	selp.b32 	%r51, %r50, %r46, %p28;
	mov.b32 	%r52, 0;
	mov.b64 	%fd55, {%r52, %r51};
$L__BB1_16:
	setp.eq.f64 	%p32, %fd19, 0d3FF0000000000000;
	selp.f64 	%fd39, 0d3FF0000000000000, %fd55, %p32;
	add.s32 	%r53, %r19, %r11;
	mul.wide.s32 	%rd7, %r11, 8;
	add.s64 	%rd8, %rd2, %rd7;
	ld.global.f64 	%fd40, [%rd8];
	shl.b32 	%r54, %r11, 1;
	sub.s32 	%r55, %r53, %r54;
	add.s32 	%r56, %r55, %r3;
	mul.wide.s32 	%rd9, %r56, 8;
	add.s64 	%rd10, %rd1, %rd9;
	ld.global.f64 	%fd41, [%rd10];
	add.f64 	%fd42, %fd40, %fd41;
	mul.f64 	%fd43, %fd39, %fd42;
	fma.rn.f64 	%fd44, %fd10, %fd11, %fd43;
	cvta.to.global.u64 	%rd11, %rd3;
	add.s64 	%rd13, %rd11, %rd6;
	ld.global.f64 	%fd45, [%rd13];
	mul.f64 	%fd46, %fd39, %fd45;
	mul.f64 	%fd47, %fd10, %fd46;
	sub.f64 	%fd48, %fd44, %fd47;
	add.f64 	%fd49, %fd10, %fd39;
	add.f64 	%fd50, %fd49, %fd49;
	div.rn.f64 	%fd51, %fd48, %fd50;
	cvta.to.global.u64 	%rd14, %rd4;
	mul.wide.s32 	%rd15, %r2, 8;
	add.s64 	%rd16, %rd14, %rd15;
	st.global.f64 	[%rd16], %fd51;
$L__BB1_17:
	ret;

}
	// .globl	_Z16apply_boundary_p9ParameterPd
.visible .entry _Z16apply_boundary_p9ParameterPd(
	.param .align 8 .b8 _Z16apply_boundary_p9ParameterPd_param_0[56],
	.param .u64 .ptr .align 1 _Z16apply_boundary_p9ParameterPd_param_1
)
{
	.reg .pred 	%p<6>;
	.reg .b32 	%r<17>;
	.reg .b64 	%rd<12>;
	.reg .b64 	%fd<4>;

	ld.param.v2.u32 	{%r1, %r2}, [_Z16apply_boundary_p9ParameterPd_param_0];
	ld.param.u32 	%r6, [_Z16apply_boundary_p9ParameterPd_param_0+8];
	ld.param.u64 	%rd3, [_Z16apply_boundary_p9ParameterPd_param_1];
	cvta.to.global.u64 	%rd1, %rd3;
	mov.u32 	%r7, %ctaid.x;
	mov.u32 	%r8, %ntid.x;
	mov.u32 	%r9, %tid.x;
	mad.lo.s32 	%r3, %r7, %r8, %r9;
	setp.ge.s32 	%p1, %r3, %r6;
	@%p1 bra 	$L__BB2_9;
	div.s32 	%r5, %r3, %r1;
	mul.lo.s32 	%r10, %r5, %r1;
	sub.s32 	%r4, %r3, %r10;
	add.s32 	%r11, %r1, -1;
	setp.ne.s32 	%p2, %r4, %r11;
	mul.wide.s32 	%rd4, %r3, 8;
	add.s64 	%rd2, %rd1, %rd4;
	@%p2 bra 	$L__BB2_3;
	mad.lo.s32 	%r12, %r5, %r1, %r4;
	add.s32 	%r13, %r12, -1;
	mul.wide.s32 	%rd5, %r13, 8;
	add.s64 	%rd6, %rd1, %rd5;
	ld.global.f64 	%fd1, [%rd6];
	st.global.f64 	[%rd2], %fd1;
$L__BB2_3:
	setp.ne.s32 	%p3, %r5, 0;
	@%p3 bra 	$L__BB2_5;
	add.s32 	%r14, %r4, %r1;
	mul.wide.s32 	%rd7, %r14, 8;
	add.s64 	%rd8, %rd1, %rd7;
	ld.global.f64 	%fd2, [%rd8];
	st.global.f64 	[%rd2], %fd2;
$L__BB2_5:
	setp.ne.s32 	%p4, %r4, 0;
	@%p4 bra 	$L__BB2_7;
	mul.wide.s32 	%rd9, %r10, 8;
	add.s64 	%rd10, %rd1, %rd9;
	ld.global.f64 	%fd3, [%rd10+8];
	st.global.f64 	[%rd2], %fd3;
$L__BB2_7:
	add.s32 	%r16, %r2, -1;
	setp.ne.s32 	%p5, %r5, %r16;
	@%p5 bra 	$L__BB2_9;
	mov.b64 	%rd11, 0;
	st.global.u64 	[%rd2], %rd11;
$L__BB2_9:
	ret;

}
	// .globl	_Z13calc_velocity9ParameterPdS0_S0_S0_S0_
.visible .entry _Z13calc_velocity9ParameterPdS0_S0_S0_S0_(
	.param .align 8 .b8 _Z13calc_velocity9ParameterPdS0_S0_S0_S0__param_0[56],
	.param .u64 .ptr .align 1 _Z13calc_velocity9ParameterPdS0_S0_S0_S0__param_1,
	.param .u64 .ptr .align 1 _Z13calc_velocity9ParameterPdS0_S0_S0_S0__param_2,
	.param .u64 .ptr .align 1 _Z13calc_velocity9ParameterPdS0_S0_S0_S0__param_3,
	.param .u64 .ptr .align 1 _Z13calc_velocity9ParameterPdS0_S0_S0_S0__param_4,
	.param .u64 .ptr .align 1 _Z13calc_velocity9ParameterPdS0_S0_S0_S0__param_5
)
{
	.reg .pred 	%p<33>;
	.reg .b32 	%r<55>;
	.reg .b64 	%rd<28>;
	.reg .b64 	%fd<99>;

	ld.param.f64 	%fd30, [_Z13calc_velocity9ParameterPdS0_S0_S0_S0__param_0+48];
	ld.param.f64 	%fd29, [_Z13calc_velocity9ParameterPdS0_S0_S0_S0__param_0+40];
	ld.param.f64 	%fd28, [_Z13calc_velocity9ParameterPdS0_S0_S0_S0__param_0+32];
	ld.param.f64 	%fd27, [_Z13calc_velocity9ParameterPdS0_S0_S0_S0__param_0+24];
	ld.param.f64 	%fd26, [_Z13calc_velocity9ParameterPdS0_S0_S0_S0__param_0+16];
	ld.param.v2.u32 	{%r11, %r12}, [_Z13calc_velocity9ParameterPdS0_S0_S0_S0__param_0];
	ld.param.v2.u32 	{%r13, %r14}, [_Z13calc_velocity9ParameterPdS0_S0_S0_S0__param_0+8];
	ld.param.u64 	%rd4, [_Z13calc_velocity9ParameterPdS0_S0_S0_S0__param_1];
	ld.param.u64 	%rd5, [_Z13calc_velocity9ParameterPdS0_S0_S0_S0__param_2];
	ld.param.u64 	%rd8, [_Z13calc_velocity9ParameterPdS0_S0_S0_S0__param_3];
	ld.param.u64 	%rd6, [_Z13calc_velocity9ParameterPdS0_S0_S0_S0__param_4];
	ld.param.u64 	%rd7, [_Z13calc_velocity9ParameterPdS0_S0_S0_S0__param_5];
	cvta.to.global.u64 	%rd1, %rd8;
	mov.u32 	%r15, %ctaid.x;
	mov.u32 	%r16, %ntid.x;
	mov.u32 	%r17, %tid.x;
	mad.lo.s32 	%r2, %r15, %r16, %r17;
	setp.ge.s32 	%p1, %r2, %r13;
	@%p1 bra 	$L__BB3_17;
	div.s32 	%r18, %r2, %r11;
	mul.lo.s32 	%r19, %r18, %r11;
	sub.s32 	%r3, %r2, %r19;
	add.s32 	%r20, %r11, -1;
	setp.ge.s32 	%p2, %r3, %r20;
	min.s32 	%r21, %r3, %r18;
	setp.lt.s32 	%p3, %r21, 1;
	add.s32 	%r22, %r12, -1;
	setp.ge.s32 	%p4, %r18, %r22;
	or.pred  	%p5, %p2, %p4;
	or.pred  	%p6, %p5, %p3;
	@%p6 bra 	$L__BB3_17;
	cvta.to.global.u64 	%rd9, %rd6;
	mul.lo.s32 	%r23, %r18, %r11;
	add.s32 	%r5, %r23, %r3;
	mul.wide.s32 	%rd10, %r5, 8;
	add.s64 	%rd2, %rd9, %rd10;
	ld.global.f64 	%fd2, [%rd2];
	mul.f64 	%fd31, %fd28, %fd2;
	div.rn.f64 	%fd32, %fd31, %fd26;
	ld.global.f64 	%fd3, [%rd2+-8];
	sub.f64 	%fd33, %fd2, %fd3;
	mul.f64 	%fd34, %fd32, %fd33;
	sub.f64 	%fd35, %fd2, %fd34;
	div.rn.f64 	%fd36, %fd31, %fd27;
	sub.s32 	%r24, %r23, %r11;
	add.s32 	%r6, %r24, %r3;
	mul.wide.s32 	%rd11, %r6, 8;
	add.s64 	%rd12, %rd9, %rd11;
	ld.global.f64 	%fd4, [%rd12];
	sub.f64 	%fd37, %fd2, %fd4;
	mul.f64 	%fd38, %fd36, %fd37;
	sub.f64 	%fd39, %fd35, %fd38;
	add.f64 	%fd40, %fd29, %fd29;
	mul.f64 	%fd41, %fd26, %fd40;
	div.rn.f64 	%fd5, %fd28, %fd41;
	add.s64 	%rd3, %rd1, %rd10;
	ld.global.f64 	%fd42, [%rd3+8];
	ld.global.f64 	%fd43, [%rd3+-8];
	sub.f64 	%fd44, %fd42, %fd43;
	mul.f64 	%fd45, %fd5, %fd44;
	sub.f64 	%fd6, %fd39, %fd45;
	mul.f64 	%fd7, %fd30, %fd28;
	{
	.reg .b32 %temp; 
	mov.b64 	{%temp, %r7}, %fd26;
	}
	mov.f64 	%fd46, 0d4000000000000000;
	{
	.reg .b32 %temp; 
	mov.b64 	{%temp, %r25}, %fd46;
	}
	and.b32  	%r9, %r25, 2146435072;
	setp.eq.s32 	%p7, %r9, 1062207488;
	abs.f64 	%fd8, %fd26;
	{ // callseq 4, 0
	.param .b64 param0;
	st.param.f64 	[param0], %fd8;
	.param .b64 retval0;
	call.uni (retval0), 
	__internal_accurate_pow, 
	(
	param0
	);
	ld.param.f64 	%fd47, [retval0];
	} // callseq 4
	setp.lt.s32 	%p8, %r7, 0;
	neg.f64 	%fd49, %fd47;
	selp.f64 	%fd50, %fd49, %fd47, %p7;
	selp.f64 	%fd96, %fd50, %fd47, %p8;
	setp.neu.f64 	%p9, %fd26, 0d0000000000000000;
	@%p9 bra 	$L__BB3_4;
	selp.b32 	%r26, %r7, 0, %p7;
	setp.lt.s32 	%p11, %r25, 0;
	or.b32  	%r27, %r26, 2146435072;
	selp.b32 	%r28, %r27, %r26, %p11;
	mov.b32 	%r29, 0;
	mov.b64 	%fd96, {%r29, %r28};
$L__BB3_4:
	add.f64 	%fd51, %fd26, 0d4000000000000000;
	{
	.reg .b32 %temp; 
	mov.b64 	{%temp, %r30}, %fd51;
	}
	and.b32  	%r31, %r30, 2146435072;
	setp.ne.s32 	%p12, %r31, 2146435072;
	@%p12 bra 	$L__BB3_9;
	setp.num.f64 	%p13, %fd26, %fd26;
	@%p13 bra 	$L__BB3_7;
	mov.f64 	%fd52, 0d4000000000000000;
	add.rn.f64 	%fd96, %fd26, %fd52;
	bra.uni 	$L__BB3_9;
$L__BB3_7:
	setp.neu.f64 	%p14, %fd8, 0d7FF0000000000000;
	@%p14 bra 	$L__BB3_9;
	setp.lt.s32 	%p17, %r25, 0;
	selp.b32 	%r33, 0, 2146435072, %p17;
	and.b32  	%r34, %r25, 2147483647;
	setp.ne.s32 	%p18, %r34, 1071644672;
	or.b32  	%r35, %r33, -2147483648;
	selp.b32 	%r36, %r35, %r33, %p18;
	selp.b32 	%r37, %r36, %r33, %p7;
	selp.b32 	%r38, %r37, %r33, %p8;
	mov.b32 	%r39, 0;
	mov.b64 	%fd96, {%r39, %r38};
$L__BB3_9:
	setp.eq.f64 	%p20, %fd26, 0d3FF0000000000000;
	selp.f64 	%fd53, 0d3FF0000000000000, %fd96, %p20;
	div.rn.f64 	%fd16, %fd7, %fd53;
	ld.global.f64 	%fd54, [%rd2+8];
	add.f64 	%fd17, %fd2, %fd2;
	sub.f64 	%fd55, %fd54, %fd17;
	add.f64 	%fd56, %fd3, %fd55;
	fma.rn.f64 	%fd18, %fd16, %fd56, %fd6;
	{
	.reg .b32 %temp; 
	mov.b64 	{%temp, %r10}, %fd27;
	}
	abs.f64 	%fd19, %fd27;
	{ // callseq 5, 0
	.param .b64 param0;
	st.param.f64 	[param0], %fd19;
	.param .b64 retval0;
	call.uni (retval0), 
	__internal_accurate_pow, 
	(
	param0
	);
	ld.param.f64 	%fd57, [retval0];
	} // callseq 5
	setp.lt.s32 	%p21, %r10, 0;
	neg.f64 	%fd59, %fd57;
	selp.f64 	%fd60, %fd59, %fd57, %p7;
	selp.f64 	%fd98, %fd60, %fd57, %p21;
	setp.neu.f64 	%p22, %fd27, 0d0000000000000000;
	@%p22 bra 	$L__BB3_11;
	selp.b32 	%r41, %r10, 0, %p7;
	setp.lt.s32 	%p24, %r25, 0;
	or.b32  	%r42, %r41, 2146435072;
	selp.b32 	%r43, %r42, %r41, %p24;
	mov.b32 	%r44, 0;
	mov.b64 	%fd98, {%r44, %r43};
$L__BB3_11:
	add.f64 	%fd61, %fd27, 0d4000000000000000;
	{
	.reg .b32 %temp; 
	mov.b64 	{%temp, %r45}, %fd61;
	}
	and.b32  	%r46, %r45, 2146435072;
	setp.ne.s32 	%p25, %r46, 2146435072;
	@%p25 bra 	$L__BB3_16;
	setp.num.f64 	%p26, %fd27, %fd27;
	@%p26 bra 	$L__BB3_14;
	mov.f64 	%fd62, 0d4000000000000000;
	add.rn.f64 	%fd98, %fd27, %fd62;
	bra.uni 	$L__BB3_16;
$L__BB3_14:
	setp.neu.f64 	%p27, %fd19, 0d7FF0000000000000;
	@%p27 bra 	$L__BB3_16;
	setp.lt.s32 	%p30, %r25, 0;
	selp.b32 	%r48, 0, 2146435072, %p30;
	and.b32  	%r49, %r25, 2147483647;
	setp.ne.s32 	%p31, %r49, 1071644672;
	or.b32  	%r50, %r48, -2147483648;
	selp.b32 	%r51, %r50, %r48, %p31;
	selp.b32 	%r52, %r51, %r48, %p7;
	selp.b32 	%r53, %r52, %r48, %p21;
	mov.b32 	%r54, 0;
	mov.b64 	%fd98, {%r54, %r53};
$L__BB3_16:
	cvta.to.global.u64 	%rd13, %rd7;
	setp.eq.f64 	%p32, %fd27, 0d3FF0000000000000;
	selp.f64 	%fd63, 0d3FF0000000000000, %fd98, %p32;
	div.rn.f64 	%fd64, %fd7, %fd63;
	mul.wide.s32 	%rd14, %r11, 8;
	add.s64 	%rd15, %rd2, %rd14;
	ld.global.f64 	%fd65, [%rd15];
	sub.f64 	%fd66, %fd65, %fd17;
	add.f64 	%fd67, %fd4, %fd66;
	fma.rn.f64 	%fd68, %fd64, %fd67, %fd18;
	cvta.to.global.u64 	%rd16, %rd4;
	mul.wide.s32 	%rd17, %r2, 8;
	add.s64 	%rd18, %rd16, %rd17;
	st.global.f64 	[%rd18], %fd68;
	mul.wide.s32 	%rd19, %r5, 8;
	add.s64 	%rd20, %rd13, %rd19;
	ld.global.f64 	%fd69, [%rd20];
	mul.f64 	%fd70, %fd28, %fd69;
	div.rn.f64 	%fd71, %fd70, %fd26;
	ld.global.f64 	%fd72, [%rd20+-8];
	sub.f64 	%fd73, %fd69, %fd72;
	mul.f64 	%fd74, %fd71, %fd73;
	sub.f64 	%fd75, %fd69, %fd74;
	div.rn.f64 	%fd76, %fd70, %fd27;
	mul.wide.s32 	%rd21, %r6, 8;
	add.s64 	%rd22, %rd13, %rd21;
	ld.global.f64 	%fd77, [%rd22];
	sub.f64 	%fd78, %fd69, %fd77;
	mul.f64 	%fd79, %fd76, %fd78;
	sub.f64 	%fd80, %fd75, %fd79;
	add.s64 	%rd23, %rd3, %rd14;
	ld.global.f64 	%fd81, [%rd23];
	add.s64 	%rd24, %rd1, %rd21;
	ld.global.f64 	%fd82, [%rd24];
	sub.f64 	%fd83, %fd81, %fd82;
	mul.f64 	%fd84, %fd5, %fd83;
	sub.f64 	%fd85, %fd80, %fd84;
	ld.global.f64 	%fd86, [%rd20+8];
	add.f64 	%fd87, %fd69, %fd69;
	sub.f64 	%fd88, %fd86, %fd87;
	add.f64 	%fd89, %fd72, %fd88;
	fma.rn.f64 	%fd90, %fd16, %fd89, %fd85;
	add.s64 	%rd25, %rd20, %rd14;
	ld.global.f64 	%fd91, [%rd25];
	sub.f64 	%fd92, %fd91, %fd87;
	add.f64 	%fd93, %fd77, %fd92;
	fma.rn.f64 	%fd94, %fd64, %fd93, %fd90;
	cvta.to.global.u64 	%rd26, %rd5;
	add.s64 	%rd27, %rd26, %rd17;
	st.global.f64 	[%rd27], %fd94;
$L__BB3_17:
	ret;

}
	// .globl	_Z23apply_boundary_velocity9ParameterPdS0_
.visible .entry _Z23apply_boundary_velocity9ParameterPdS0_(
	.param .align 8 .b8 _Z23apply_boundary_velocity9ParameterPdS0__param_0[56],
	.param .u64 .ptr .align 1 _Z23apply_boundary_velocity9ParameterPdS0__param_1,
	.param .u64 .ptr .align 1 _Z23apply_boundary_velocity9ParameterPdS0__param_2
)
{
	.reg .pred 	%p<6>;
	.reg .b32 	%r<13>;
	.reg .b64 	%rd<22>;

	ld.param.v2.u32 	{%r1, %r2}, [_Z23apply_boundary_velocity9ParameterPdS0__param_0];
	ld.param.u32 	%r6, [_Z23apply_boundary_velocity9ParameterPdS0__param_0+8];
	ld.param.u64 	%rd3, [_Z23apply_boundary_velocity9ParameterPdS0__param_1];
	ld.param.u64 	%rd4, [_Z23apply_boundary_velocity9ParameterPdS0__param_2];
	cvta.to.global.u64 	%rd1, %rd4;
	cvta.to.global.u64 	%rd2, %rd3;
	mov.u32 	%r7, %ctaid.x;
	mov.u32 	%r8, %ntid.x;
	mov.u32 	%r9, %tid.x;
	mad.lo.s32 	%r3, %r7, %r8, %r9;
	setp.ge.s32 	%p1, %r3, %r6;
	@%p1 bra 	$L__BB4_9;
	div.s32 	%r5, %r3, %r1;
	mul.lo.s32 	%r10, %r5, %r1;
	sub.s32 	%r4, %r3, %r10;
	setp.ne.s32 	%p2, %r5, 0;
	@%p2 bra 	$L__BB4_3;
	mul.wide.s32 	%rd5, %r3, 8;
	add.s64 	%rd6, %rd2, %rd5;
	mov.b64 	%rd7, 0;
	st.global.u64 	[%rd6], %rd7;
	add.s64 	%rd8, %rd1, %rd5;
	st.global.u64 	[%rd8], %rd7;
$L__BB4_3:
	setp.ne.s32 	%p3, %r4, 0;
	@%p3 bra 	$L__BB4_5;
	mul.wide.s32 	%rd9, %r3, 8;
	add.s64 	%rd10, %rd2, %rd9;
	mov.b64 	%rd11, 0;
	st.global.u64 	[%rd10], %rd11;
	add.s64 	%rd12, %rd1, %rd9;
	st.global.u64 	[%rd12], %rd11;
$L__BB4_5:
	add.s32 	%r11, %r1, -1;
	setp.ne.s32 	%p4, %r4, %r11;
	@%p4 bra 	$L__BB4_7;
	mul.wide.s32 	%rd13, %r3, 8;
	add.s64 	%rd14, %rd2, %rd13;
	mov.b64 	%rd15, 0;
	st.global.u64 	[%rd14], %rd15;
	add.s64 	%rd16, %rd1, %rd13;
	st.global.u64 	[%rd16], %rd15;
$L__BB4_7:
	add.s32 	%r12, %r2, -1;
	setp.ne.s32 	%p5, %r5, %r12;
	@%p5 bra 	$L__BB4_9;
	mul.wide.s32 	%rd17, %r3, 8;
	add.s64 	%rd18, %rd2, %rd17;
	mov.b64 	%rd19, 4607182418800017408;
	st.global.u64 	[%rd18], %rd19;
	add.s64 	%rd20, %rd1, %rd17;
	mov.b64 	%rd21, 0;
	st.global.u64 	[%rd20], %rd21;
$L__BB4_9:
	ret;

}
.func  (.param .b64 func_retval0) __internal_accurate_pow(
	.param .b64 __internal_accurate_pow_param_0
)
{
	.reg .pred 	%p<8>;
	.reg .b32 	%r<49>;
	.reg .b32 	%f<3>;
	.reg .b64 	%fd<109>;

	ld.param.f64 	%fd10, [__internal_accurate_pow_param_0];
	{
	.reg .b32 %temp; 
	mov.b64 	{%temp, %r46}, %fd10;
	}
	{
	.reg .b32 %temp; 
	mov.b64 	{%r45, %temp}, %fd10;
	}
	shr.u32 	%r47, %r46, 20;
	setp.gt.u32 	%p1, %r46, 1048575;
	@%p1 bra 	$L__BB5_2;
	mul.f64 	%fd11, %fd10, 0d4350000000000000;
	{
	.reg .b32 %temp; 
	mov.b64 	{%temp, %r46}, %fd11;
	}
	{
	.reg .b32 %temp; 
	mov.b64 	{%r45, %temp}, %fd11;
	}
	shr.u32 	%r16, %r46, 20;
	add.s32 	%r47, %r16, -54;
$L__BB5_2:
	add.s32 	%r48, %r47, -1023;
	and.b32  	%r17, %r46, -2146435073;
	or.b32  	%r18, %r17, 1072693248;
	mov.b64 	%fd107, {%r45, %r18};
	setp.lt.u32 	%p2, %r18, 1073127583;
	@%p2 bra 	$L__BB5_4;
	{
	.reg .b32 %temp; 
	mov.b64 	{%r19, %temp}, %fd107;
	}
	{
	.reg .b32 %temp; 
	mov.b64 	{%temp, %r20}, %fd107;
	}
	add.s32 	%r21, %r20, -1048576;
	mov.b64 	%fd107, {%r19, %r21};
	add.s32 	%r48, %r47, -1022;
$L__BB5_4:
	add.f64 	%fd12, %fd107, 0dBFF0000000000000;
	add.f64 	%fd13, %fd107, 0d3FF0000000000000;
	rcp.approx.ftz.f64 	%fd14, %fd13;
	neg.f64 	%fd15, %fd13;
	fma.rn.f64 	%fd16, %fd15, %fd14, 0d3FF0000000000000;
	fma.rn.f64 	%fd17, %fd16, %fd16, %fd16;
	fma.rn.f64 	%fd18, %fd17, %fd14, %fd14;
	mul.f64 	%fd19, %fd12, %fd18;
	fma.rn.f64 	%fd20, %fd12, %fd18, %fd19;
	mul.f64 	%fd21, %fd20, %fd20;
	fma.rn.f64 	%fd22, %fd21, 0d3EB0F5FF7D2CAFE2, 0d3ED0F5D241AD3B5A;
	fma.rn.f64 	%fd23, %fd22, %fd21, 0d3EF3B20A75488A3F;
	fma.rn.f64 	%fd24, %fd23, %fd21, 0d3F1745CDE4FAECD5;
	fma.rn.f64 	%fd25, %fd24, %fd21, 0d3F3C71C7258A578B;
	fma.rn.f64 	%fd26, %fd25, %fd21, 0d3F6249249242B910;
	fma.rn.f64 	%fd27, %fd26, %fd21, 0d3F89999999999DFB;
	sub.f64 	%fd28, %fd12, %fd20;
	add.f64 	%fd29, %fd28, %fd28;
	neg.f64 	%fd30, %fd20;
	fma.rn.f64 	%fd31, %fd30, %fd12, %fd29;
	mul.f64 	%fd32, %fd18, %fd31;
	fma.rn.f64 	%fd33, %fd21, %fd27, 0d3FB5555555555555;
	mov.f64 	%fd34, 0d3FB5555555555555;
	sub.f64 	%fd35, %fd34, %fd33;
	fma.rn.f64 	%fd36, %fd21, %fd27, %fd35;
	add.f64 	%fd37, %fd36, 0dBC46A4CB00B9E7B0;
	add.f64 	%fd38, %fd33, %fd37;
	sub.f64 	%fd39, %fd33, %fd38;
	add.f64 	%fd40, %fd37, %fd39;
	mul.rn.f64 	%fd41, %fd20, %fd20;
	neg.f64 	%fd42, %fd41;
	fma.rn.f64 	%fd43, %fd20, %fd20, %fd42;
	{
	.reg .b32 %temp; 
	mov.b64 	{%r22, %temp}, %fd32;
	}
	{
	.reg .b32 %temp; 
	mov.b64 	{%temp, %r23}, %fd32;
	}
	add.s32 	%r24, %r23, 1048576;
	mov.b64 	%fd44, {%r22, %r24};
	fma.rn.f64 	%fd45, %fd20, %fd44, %fd43;
	mul.rn.f64 	%fd46, %fd41, %fd20;
	neg.f64 	%fd47, %fd46;
	fma.rn.f64 	%fd48, %fd41, %fd20, %fd47;
	fma.rn.f64 	%fd49, %fd41, %fd32, %fd48;
	fma.rn.f64 	%fd50, %fd45, %fd20, %fd49;
	mul.rn.f64 	%fd51, %fd38, %fd46;
	neg.f64 	%fd52, %fd51;
	fma.rn.f64 	%fd53, %fd38, %fd46, %fd52;
	fma.rn.f64 	%fd54, %fd38, %fd50, %fd53;
	fma.rn.f64 	%fd55, %fd40, %fd46, %fd54;
	add.f64 	%fd56, %fd51, %fd55;
	sub.f64 	%fd57, %fd51, %fd56;
	add.f64 	%fd58, %fd55, %fd57;
	add.f64 	%fd59, %fd20, %fd56;
	sub.f64 	%fd60, %fd20, %fd59;
	add.f64 	%fd61, %fd56, %fd60;
	add.f64 	%fd62, %fd58, %fd61;
	add.f64 	%fd63, %fd32, %fd62;
	add.f64 	%fd64, %fd59, %fd63;
	sub.f64 	%fd65, %fd59, %fd64;
	add.f64 	%fd66, %fd63, %fd65;
	xor.b32  	%r25, %r48, -2147483648;
	mov.b32 	%r26, 1127219200;
	mov.b64 	%fd67, {%r25, %r26};
	mov.b32 	%r27, -2147483648;
	mov.b64 	%fd68, {%r27, %r26};
	sub.f64 	%fd69, %fd67, %fd68;
	fma.rn.f64 	%fd70, %fd69, 0d3FE62E42FEFA39EF, %fd64;
	fma.rn.f64 	%fd71, %fd69, 0dBFE62E42FEFA39EF, %fd70;
	sub.f64 	%fd72, %fd71, %fd64;
	sub.f64 	%fd73, %fd66, %fd72;
	fma.rn.f64 	%fd74, %fd69, 0d3C7ABC9E3B39803F, %fd73;
	add.f64 	%fd75, %fd70, %fd74;
	sub.f64 	%fd76, %fd70, %fd75;
	add.f64 	%fd77, %fd74, %fd76;
	mov.f64 	%fd78, 0d4000000000000000;
	{
	.reg .b32 %temp; 
	mov.b64 	{%temp, %r28}, %fd78;
	}
	{
	.reg .b32 %temp; 
	mov.b64 	{%r29, %temp}, %fd78;
	}
	shl.b32 	%r30, %r28, 1;
	setp.gt.u32 	%p3, %r30, -33554433;
	and.b32  	%r31, %r28, -15728641;
	selp.b32 	%r32, %r31, %r28, %p3;
	mov.b64 	%fd79, {%r29, %r32};
	mul.rn.f64 	%fd80, %fd75, %fd79;
	neg.f64 	%fd81, %fd80;
	fma.rn.f64 	%fd82, %fd75, %fd79, %fd81;
	fma.rn.f64 	%fd83, %fd77, %fd79, %fd82;
	add.f64 	%fd4, %fd80, %fd83;
	sub.f64 	%fd84, %fd80, %fd4;
	add.f64 	%fd5, %fd83, %fd84;
	fma.rn.f64 	%fd85, %fd4, 0d3FF71547652B82FE, 0d4338000000000000;
	{
	.reg .b32 %temp; 
	mov.b64 	{%r13, %temp}, %fd85;
	}
	mov.f64 	%fd86, 0dC338000000000000;
	add.rn.f64 	%fd87, %fd85, %fd86;
	fma.rn.f64 	%fd88, %fd87, 0dBFE62E42FEFA39EF, %fd4;
	fma.rn.f64 	%fd89, %fd87, 0dBC7ABC9E3B39803F, %fd88;
	fma.rn.f64 	%fd90, %fd89, 0d3E5ADE1569CE2BDF, 0d3E928AF3FCA213EA;
	fma.rn.f64 	%fd91, %fd90, %fd89, 0d3EC71DEE62401315;
	fma.rn.f64 	%fd92, %fd91, %fd89, 0d3EFA01997C89EB71;
	fma.rn.f64 	%fd93, %fd92, %fd89, 0d3F2A01A014761F65;
	fma.rn.f64 	%fd94, %fd93, %fd89, 0d3F56C16C1852B7AF;
	fma.rn.f64 	%fd95, %fd94, %fd89, 0d3F81111111122322;
	fma.rn.f64 	%fd96, %fd95, %fd89, 0d3FA55555555502A1;
	fma.rn.f64 	%fd97, %fd96, %fd89, 0d3FC5555555555511;
	fma.rn.f64 	%fd98, %fd97, %fd89, 0d3FE000000000000B;
	fma.rn.f64 	%fd99, %fd98, %fd89, 0d3FF0000000000000;
	fma.rn.f64 	%fd100, %fd99, %fd89, 0d3FF0000000000000;
	{
	.reg .b32 %temp; 
	mov.b64 	{%r14, %temp}, %fd100;
	}
	{
	.reg .b32 %temp; 
	mov.b64 	{%temp, %r15}, %fd100;
	}
	shl.b32 	%r33, %r13, 20;
	add.s32 	%r34, %r33, %r15;
	mov.b64 	%fd108, {%r14, %r34};
	{
	.reg .b32 %temp; 
	mov.b64 	{%temp, %r35}, %fd4;
	}
	mov.b32 	%f2, %r35;
	abs.f32 	%f1, %f2;
	setp.lt.f32 	%p4, %f1, 0f4086232B;
	@%p4 bra 	$L__BB5_7;
	setp.lt.f64 	%p5, %fd4, 0d0000000000000000;
	add.f64 	%fd101, %fd4, 0d7FF0000000000000;
	selp.f64 	%fd108, 0d0000000000000000, %fd101, %p5;
	setp.geu.f32 	%p6, %f1, 0f40874800;
	@%p6 bra 	$L__BB5_7;
	shr.u32 	%r36, %r13, 31;
	add.s32 	%r37, %r13, %r36;
	shr.s32 	%r38, %r37, 1;
	shl.b32 	%r39, %r38, 20;
	add.s32 	%r40, %r15, %r39;
	mov.b64 	%fd102, {%r14, %r40};
	sub.s32 	%r41, %r13, %r38;
	shl.b32 	%r42, %r41, 20;
	add.s32 	%r43, %r42, 1072693248;
	mov.b32 	%r44, 0;
	mov.b64 	%fd103, {%r44, %r43};
	mul.f64 	%fd108, %fd103, %fd102;
$L__BB5_7:
	abs.f64 	%fd104, %fd108;
	setp.eq.f64 	%p7, %fd104, 0d7FF0000000000000;
	fma.rn.f64 	%fd105, %fd108, %fd5, %fd108;
	selp.f64 	%fd106, %fd108, %fd105, %p7;
	st.param.f64 	[func_retval0], %fd106;
	ret;

}


// ===== COMPILED SASS (sm_100) =====

	.target	sm_100

	.elftype	@"ET_EXEC"


//--------------------- .note.nv.tkinfo           --------------------------
	.section	.note.nv.tkinfo,"",@"SHT_NOTE"
	.sectionflags	@"SHF_NOTE_NV_TKINFO"
	.tkinfo
        /*0018*/ 	.word	0x00000002
        /*0030*/ 	.string	""
        /*0030*/ 	.string	"ptxas"
        /*0030*/ 	.string	"Cuda compilation tools, release 13.0, V13.0.88"
        /*0030*/ 	.string	"Build cuda_13.0.r13.0/compiler.36424714_0"
        /*0030*/ 	.string	"-arch sm_100 -m 64 "



//--------------------- .note.nv.cuinfo           --------------------------
	.section	.note.nv.cuinfo,"",@"SHT_NOTE"
	.sectionflags	@"SHF_NOTE_NV_CUINFO"
        /*0018*/ 	.short	0x0002
        /*001a*/ 	.short	0x0064
        /*001c*/ 	.short	0x0082
	.zero		2


//--------------------- .nv.info                  --------------------------
	.section	.nv.info,"",@"SHT_CUDA_INFO"
	.align	4


	//----- nvinfo : EIATTR_REGCOUNT
	.align		4
        /*0000*/ 	.byte	0x04, 0x2f
        /*0002*/ 	.short	(.L_1 - .L_0)
	.align		4
.L_0:
        /*0004*/ 	.word	index@(_Z6calc_b9ParameterPdS0_S0_)
        /*0008*/ 	.word	0x00000020


	//----- nvinfo : EIATTR_FRAME_SIZE
	.align		4
.L_1:
        /*000c*/ 	.byte	0x04, 0x11
        /*000e*/ 	.short	(.L_3 - .L_2)
	.align		4
.L_2:
        /*0010*/ 	.word	index@($_Z6calc_b9ParameterPdS0_S0_$__internal_accurate_pow)
        /*0014*/ 	.word	0x00000000


	//----- nvinfo : EIATTR_FRAME_SIZE
	.align		4
.L_3:
        /*0018*/ 	.byte	0x04, 0x11
        /*001a*/ 	.short	(.L_5 - .L_4)
	.align		4
.L_4:
        /*001c*/ 	.word	index@($__internal_3_$__cuda_sm20_div_rn_f64_full)
        /*0020*/ 	.word	0x00000000


	//----- nvinfo : EIATTR_FRAME_SIZE
	.align		4
.L_5:
        /*0024*/ 	.byte	0x04, 0x11
        /*0026*/ 	.short	(.L_7 - .L_6)
	.align		4
.L_6:
        /*0028*/ 	.word	index@($__internal_2_$__cuda_sm20_dblrcp_rn_slowpath_v3)
        /*002c*/ 	.word	0x00000000


	//----- nvinfo : EIATTR_FRAME_SIZE
	.align		4
.L_7:
        /*0030*/ 	.byte	0x04, 0x11
        /*0032*/ 	.short	(.L_9 - .L_8)
	.align		4
.L_8:
        /*0034*/ 	.word	index@(_Z6calc_b9ParameterPdS0_S0_)
        /*0038*/ 	.word	0x00000000


	//----- nvinfo : EIATTR_REGCOUNT
	.align		4
.L_9:
        /*003c*/ 	.byte	0x04, 0x2f
        /*003e*/ 	.short	(.L_11 - .L_10)
	.align		4
.L_10:
        /*0040*/ 	.word	index@(_Z6calc_p9ParameterPdS0_S0_)
        /*0044*/ 	.word	0x0000001e


	//----- nvinfo : EIATTR_FRAME_SIZE
	.align		4
.L_11:
        /*0048*/ 	.byte	0x04, 0x11
        /*004a*/ 	.short	(.L_13 - .L_12)
	.align		4
.L_12:
        /*004c*/ 	.word	index@($_Z6calc_p9ParameterPdS0_S0_$__internal_accurate_pow)
        /*0050*/ 	.word	0x00000000


	//----- nvinfo : EIATTR_FRAME_SIZE
	.align		4
.L_13:
        /*0054*/ 	.byte	0x04, 0x11
        /*0056*/ 	.short	(.L_15 - .L_14)
	.align		4
.L_14:
        /*0058*/ 	.word	index@($__internal_1_$__cuda_sm20_div_rn_f64_full)
        /*005c*/ 	.word	0x00000000


	//----- nvinfo : EIATTR_FRAME_SIZE
	.align		4
.L_15:
        /*0060*/ 	.byte	0x04, 0x11
        /*0062*/ 	.short	(.L_17 - .L_16)
	.align		4
.L_16:
        /*0064*/ 	.word	index@(_Z6calc_p9ParameterPdS0_S0_)
        /*0068*/ 	.word	0x00000000


	//----- nvinfo : EIATTR_REGCOUNT
	.align		4
.L_17:
        /*006c*/ 	.byte	0x04, 0x2f
        /*006e*/ 	.short	(.L_19 - .L_18)
	.align		4
.L_18:
        /*0070*/ 	.word	index@(_Z16apply_boundary_p9ParameterPd)
        /*0074*/ 	.word	0x00000010


	//----- nvinfo : EIATTR_FRAME_SIZE
	.align		4
.L_19:
        /*0078*/ 	.byte	0x04, 0x11
        /*007a*/ 	.short	(.L_21 - .L_20)
	.align		4
.L_20:
        /*007c*/ 	.word	index@(_Z16apply_boundary_p9ParameterPd)
        /*0080*/ 	.word	0x00000000


	//----- nvinfo : EIATTR_REGCOUNT
	.align		4
.L_21:
        /*0084*/ 	.byte	0x04, 0x2f
        /*0086*/ 	.short	(.L_23 - .L_22)
	.align		4
.L_22:
        /*0088*/ 	.word	index@(_Z13calc_velocity9ParameterPdS0_S0_S0_S0_)
        /*008c*/ 	.word	0x0000002a


	//----- nvinfo : EIATTR_FRAME_SIZE
	.align		4
.L_23:
        /*0090*/ 	.byte	0x04, 0x11
        /*0092*/ 	.short	(.L_25 - .L_24)
	.align		4
.L_24:
        /*0094*/ 	.word	index@($_Z13calc_velocity9ParameterPdS0_S0_S0_S0_$__internal_accurate_pow)
        /*0098*/ 	.word	0x00000000


	//----- nvinfo : EIATTR_FRAME_SIZE
	.align		4
.L_25:
        /*009c*/ 	.byte	0x04, 0x11
        /*009e*/ 	.short	(.L_27 - .L_26)
	.align		4
.L_26:
        /*00a0*/ 	.word	index@($__internal_0_$__cuda_sm20_div_rn_f64_full)
        /*00a4*/ 	.word	0x00000000


	//----- nvinfo : EIATTR_FRAME_SIZE
	.align		4
.L_27:
        /*00a8*/ 	.byte	0x04, 0x11
        /*00aa*/ 	.short	(.L_29 - .L_28)
	.align		4
.L_28:
        /*00ac*/ 	.word	index@(_Z13calc_velocity9ParameterPdS0_S0_S0_S0_)
        /*00b0*/ 	.word	0x00000000


	//----- nvinfo : EIATTR_REGCOUNT
	.align		4
.L_29:
        /*00b4*/ 	.byte	0x04, 0x2f
        /*00b6*/ 	.short	(.L_31 - .L_30)
	.align		4
.L_30:
        /*00b8*/ 	.word	index@(_Z23apply_boundary_velocity9ParameterPdS0_)
        /*00bc*/ 	.word	0x00000011


	//----- nvinfo : EIATTR_FRAME_SIZE
	.align		4
.L_31:
        /*00c0*/ 	.byte	0x04, 0x11
        /*00c2*/ 	.short	(.L_33 - .L_32)
	.align		4
.L_32:
        /*00c4*/ 	.word	index@(_Z23apply_boundary_velocity9ParameterPdS0_)
        /*00c8*/ 	.word	0x00000000


	//----- nvinfo : EIATTR_MIN_STACK_SIZE
	.align		4
.L_33:
        /*00cc*/ 	.byte	0x04, 0x12
        /*00ce*/ 	.short	(.L_35 - .L_34)
	.align		4
.L_34:
        /*00d0*/ 	.word	index@(_Z23apply_boundary_velocity9ParameterPdS0_)
        /*00d4*/ 	.word	0x00000000


	//----- nvinfo : EIATTR_MIN_STACK_SIZE
	.align		4
.L_35:
        /*00d8*/ 	.byte	0x04, 0x12
        /*00da*/ 	.short	(.L_37 - .L_36)
	.align		4
.L_36:
        /*00dc*/ 	.word	index@(_Z13calc_velocity9ParameterPdS0_S0_S0_S0_)
        /*00e0*/ 	.word	0x00000000


	//----- nvinfo : EIATTR_MIN_STACK_SIZE
	.align		4
.L_37:
        /*00e4*/ 	.byte	0x04, 0x12
        /*00e6*/ 	.short	(.L_39 - .L_38)
	.align		4
.L_38:
        /*00e8*/ 	.word	index@(_Z16apply_boundary_p9ParameterPd)
        /*00ec*/ 	.word	0x00000000


	//----- nvinfo : EIATTR_MIN_STACK_SIZE
	.align		4
.L_39:
        /*00f0*/ 	.byte	0x04, 0x12
        /*00f2*/ 	.short	(.L_41 - .L_40)
	.align		4
.L_40:
        /*00f4*/ 	.word	index@(_Z6calc_p9ParameterPdS0_S0_)
        /*00f8*/ 	.word	0x00000000


	//----- nvinfo : EIATTR_MIN_STACK_SIZE
	.align		4
.L_41:
        /*00fc*/ 	.byte	0x04, 0x12
        /*00fe*/ 	.short	(.L_43 - .L_42)
	.align		4
.L_42:
        /*0100*/ 	.word	index@(_Z6calc_b9ParameterPdS0_S0_)
        /*0104*/ 	.word	0x00000000
.L_43:


//--------------------- .nv.compat                --------------------------
	.section	.nv.compat,"",@"SHT_CUDA_COMPAT_INFO"
	.align	4
        /*0000*/ 	.byte	0x02, 0x09, 0x00, 0x00, 0x02, 0x02, 0x01, 0x00, 0x02, 0x05, 0x05, 0x00, 0x03, 0x07, 0x01, 0x01
        /*0010*/ 	.byte	0x02, 0x03, 0x00, 0x00, 0x02, 0x06, 0x01, 0x00, 0x04, 0x0b, 0x08, 0x00, 0x01, 0x00, 0x00, 0x00
        /*0020*/ 	.byte	0x00, 0x00, 0x00, 0x00


//--------------------- .nv.info._Z23apply_boundary_velocity9ParameterPdS0_ --------------------------
	.section	.nv.info._Z23apply_boundary_velocity9ParameterPdS0_,"",@"SHT_CUDA_INFO"
	.sectionflags	@""
	.align	4


	//----- nvinfo : EIATTR_CUDA_API_VERSION
	.align		4
        /*0000*/ 	.byte	0x04, 0x37
        /*0002*/ 	.short	(.L_45 - .L_44)
.L_44:
        /*0004*/ 	.word	0x00000082


	//----- nvinfo : EIATTR_KPARAM_INFO
	.align		4
.L_45:
        /*0008*/ 	.byte	0x04, 0x17
        /*000a*/ 	.short	(.L_47 - .L_46)
.L_46:
        /*000c*/ 	.word	0x00000000
        /*0010*/ 	.short	0x0002
        /*0012*/ 	.short	0x0040
        /*0014*/ 	.byte	0x00, 0xf5, 0x21, 0x00


	//----- nvinfo : EIATTR_KPARAM_INFO
	.align		4
.L_47:
        /*0018*/ 	.byte	0x04, 0x17
        /*001a*/ 	.short	(.L_49 - .L_48)
.L_48:
        /*001c*/ 	.word	0x00000000
        /*0020*/ 	.short	0x0001
        /*0022*/ 	.short	0x0038
        /*0024*/ 	.byte	0x00, 0xf5, 0x21, 0x00


	//----- nvinfo : EIATTR_KPARAM_INFO
	.align		4
.L_49:
        /*0028*/ 	.byte	0x04, 0x17
        /*002a*/ 	.short	(.L_51 - .L_50)
.L_50:
        /*002c*/ 	.word	0x00000000
        /*0030*/ 	.short	0x0000
        /*0032*/ 	.short	0x0000
        /*0034*/ 	.byte	0x00, 0xf0, 0xe1, 0x00


	//----- nvinfo : EIATTR_SPARSE_MMA_MASK
	.align		4
.L_51:
        /*0038*/ 	.byte	0x03, 0x50
        /*003a*/ 	.short	0x0000


	//----- nvinfo : EIATTR_MAXREG_COUNT
	.align		4
        /*003c*/ 	.byte	0x03, 0x1b
        /*003e*/ 	.short	0x00ff


	//----- nvinfo : EIATTR_MERCURY_ISA_VERSION
	.align		4
        /*0040*/ 	.byte	0x03, 0x5f
        /*0042*/ 	.short	0x0101


	//----- nvinfo : EIATTR_VRC_CTA_INIT_COUNT
	.align		4
        /*0044*/ 	.byte	0x02, 0x4a
	.zero		1
	.zero		1


	//----- nvinfo : EIATTR_EXIT_INSTR_OFFSETS
	.align		4
        /*0048*/ 	.byte	0x04, 0x1c
        /*004a*/ 	.short	(.L_53 - .L_52)


	//   ....[0]....
.L_52:
        /*004c*/ 	.word	0x00000070


	//   ....[1]....
        /*0050*/ 	.word	0x000003d0


	//   ....[2]....
        /*0054*/ 	.word	0x00000460


	//----- nvinfo : EIATTR_CBANK_PARAM_SIZE
	.align		4
.L_53:
        /*0058*/ 	.byte	0x03, 0x19
        /*005a*/ 	.short	0x0048


	//----- nvinfo : EIATTR_PARAM_CBANK
	.align		4
        /*005c*/ 	.byte	0x04, 0x0a
        /*005e*/ 	.short	(.L_55 - .L_54)
	.align		4
.L_54:
        /*0060*/ 	.word	index@(.nv.constant0._Z23apply_boundary_velocity9ParameterPdS0_)
        /*0064*/ 	.short	0x0380
        /*0066*/ 	.short	0x0048


	//----- nvinfo : EIATTR_SW_WAR
	.align		4
.L_55:
        /*0068*/ 	.byte	0x04, 0x36
        /*006a*/ 	.short	(.L_57 - .L_56)
.L_56:
        /*006c*/ 	.word	0x00000008
.L_57:


//--------------------- .nv.info._Z13calc_velocity9ParameterPdS0_S0_S0_S0_ --------------------------
	.section	.nv.info._Z13calc_velocity9ParameterPdS0_S0_S0_S0_,"",@"SHT_CUDA_INFO"
	.sectionflags	@""
	.align	4


	//----- nvinfo : EIATTR_CUDA_API_VERSION
	.align		4
        /*0000*/ 	.byte	0x04, 0x37
        /*0002*/ 	.short	(.L_59 - .L_58)
.L_58:
        /*0004*/ 	.word	0x00000082


	//----- nvinfo : EIATTR_KPARAM_INFO
	.align		4
.L_59:
        /*0008*/ 	.byte	0x04, 0x17
        /*000a*/ 	.short	(.L_61 - .L_60)
.L_60:
        /*000c*/ 	.word	0x00000000
        /*0010*/ 	.short	0x0005
        /*0012*/ 	.short	0x0058
        /*0014*/ 	.byte	0x00, 0xf5, 0x21, 0x00


	//----- nvinfo : EIATTR_KPARAM_INFO
	.align		4
.L_61:
        /*0018*/ 	.byte	0x04, 0x17
        /*001a*/ 	.short	(.L_63 - .L_62)
.L_62:
        /*001c*/ 	.word	0x00000000
        /*0020*/ 	.short	0x0004
        /*0022*/ 	.short	0x0050
        /*0024*/ 	.byte	0x00, 0xf5, 0x21, 0x00


	//----- nvinfo : EIATTR_KPARAM_INFO
	.align		4
.L_63:
        /*0028*/ 	.byte	0x04, 0x17
        /*002a*/ 	.short	(.L_65 - .L_64)
.L_64:
        /*002c*/ 	.word	0x00000000
        /*0030*/ 	.short	0x0003
        /*0032*/ 	.short	0x0048
        /*0034*/ 	.byte	0x00, 0xf5, 0x21, 0x00


	//----- nvinfo : EIATTR_KPARAM_INFO
	.align		4
.L_65:
        /*0038*/ 	.byte	0x04, 0x17
        /*003a*/ 	.short	(.L_67 - .L_66)
.L_66:
        /*003c*/ 	.word	0x00000000
        /*0040*/ 	.short	0x0002
        /*0042*/ 	.short	0x0040
        /*0044*/ 	.byte	0x00, 0xf5, 0x21, 0x00


	//----- nvinfo : EIATTR_KPARAM_INFO
	.align		4
.L_67:
        /*0048*/ 	.byte	0x04, 0x17
        /*004a*/ 	.short	(.L_69 - .L_68)
.L_68:
        /*004c*/ 	.word	0x00000000
        /*0050*/ 	.short	0x0001
        /*0052*/ 	.short	0x0038
        /*0054*/ 	.byte	0x00, 0xf5, 0x21, 0x00


	//----- nvinfo : EIATTR_KPARAM_INFO
	.align		4
.L_69:
        /*0058*/ 	.byte	0x04, 0x17
        /*005a*/ 	.short	(.L_71 - .L_70)
.L_70:
        /*005c*/ 	.word	0x00000000
        /*0060*/ 	.short	0x0000
        /*0062*/ 	.short	0x0000
        /*0064*/ 	.byte	0x00, 0xf0, 0xe1, 0x00


	//----- nvinfo : EIATTR_SPARSE_MMA_MASK
	.align		4
.L_71:
        /*0068*/ 	.byte	0x03, 0x50
        /*006a*/ 	.short	0x0000


	//----- nvinfo : EIATTR_MAXREG_COUNT
	.align		4
        /*006c*/ 	.byte	0x03, 0x1b
        /*006e*/ 	.short	0x00ff


	//----- nvinfo : EIATTR_MERCURY_ISA_VERSION
	.align		4
        /*0070*/ 	.byte	0x03, 0x5f
        /*0072*/ 	.short	0x0101


	//----- nvinfo : EIATTR_VRC_CTA_INIT_COUNT
	.align		4
        /*0074*/ 	.byte	0x02, 0x4a
	.zero		1
	.zero		1


	//----- nvinfo : EIATTR_EXIT_INSTR_OFFSETS
	.align		4
        /*0078*/ 	.byte	0x04, 0x1c
        /*007a*/ 	.short	(.L_73 - .L_72)


	//   ....[0]....
.L_72:
        /*007c*/ 	.word	0x00000070


	//   ....[1]....
        /*0080*/ 	.word	0x00000290


	//   ....[2]....
        /*0084*/ 	.word	0x000014c0


	//----- nvinfo : EIATTR_CRS_STACK_SIZE
	.align		4
.L_73:
        /*0088*/ 	.byte	0x04, 0x1e
        /*008a*/ 	.short	(.L_75 - .L_74)
.L_74:
        /*008c*/ 	.word	0x00000000


	//----- nvinfo : EIATTR_CBANK_PARAM_SIZE
	.align		4
.L_75:
        /*0090*/ 	.byte	0x03, 0x19
        /*0092*/ 	.short	0x0060


	//----- nvinfo : EIATTR_PARAM_CBANK
	.align		4
        /*0094*/ 	.byte	0x04, 0x0a
        /*0096*/ 	.short	(.L_77 - .L_76)
	.align		4
.L_76:
        /*0098*/ 	.word	index@(.nv.constant0._Z13calc_velocity9ParameterPdS0_S0_S0_S0_)
        /*009c*/ 	.short	0x0380
        /*009e*/ 	.short	0x0060


	//----- nvinfo : EIATTR_SW_WAR
	.align		4
.L_77:
        /*00a0*/ 	.byte	0x04, 0x36
        /*00a2*/ 	.short	(.L_79 - .L_78)
.L_78:
        /*00a4*/ 	.word	0x00000008
.L_79:


//--------------------- .nv.info._Z16apply_boundary_p9ParameterPd --------------------------
	.section	.nv.info._Z16apply_boundary_p9ParameterPd,"",@"SHT_CUDA_INFO"
	.sectionflags	@""
	.align	4


	//----- nvinfo : EIATTR_CUDA_API_VERSION
	.align		4
        /*0000*/ 	.byte	0x04, 0x37
        /*0002*/ 	.short	(.L_81 - .L_80)
.L_80:
        /*0004*/ 	.word	0x00000082


	//----- nvinfo : EIATTR_KPARAM_INFO
	.align		4
.L_81:
        /*0008*/ 	.byte	0x04, 0x17
        /*000a*/ 	.short	(.L_83 - .L_82)
.L_82:
        /*000c*/ 	.word	0x00000000
        /*0010*/ 	.short	0x0001
        /*0012*/ 	.short	0x0038
        /*0014*/ 	.byte	0x00, 0xf5, 0x21, 0x00


	//----- nvinfo : EIATTR_KPARAM_INFO
	.align		4
.L_83:
        /*0018*/ 	.byte	0x04, 0x17
        /*001a*/ 	.short	(.L_85 - .L_84)
.L_84:
        /*001c*/ 	.word	0x00000000
        /*0020*/ 	.short	0x0000
        /*0022*/ 	.short	0x0000
        /*0024*/ 	.byte	0x00, 0xf0, 0xe1, 0x00


	//----- nvinfo : EIATTR_SPARSE_MMA_MASK
	.align		4
.L_85:
        /*0028*/ 	.byte	0x03, 0x50
        /*002a*/ 	.short	0x0000


	//----- nvinfo : EIATTR_MAXREG_COUNT
	.align		4
        /*002c*/ 	.byte	0x03, 0x1b
        /*002e*/ 	.short	0x00ff


	//----- nvinfo : EIATTR_MERCURY_ISA_VERSION
	.align		4
        /*0030*/ 	.byte	0x03, 0x5f
        /*0032*/ 	.short	0x0101


	//----- nvinfo : EIATTR_VRC_CTA_INIT_COUNT
	.align		4
        /*0034*/ 	.byte	0x02, 0x4a
	.zero		1
	.zero		1


	//----- nvinfo : EIATTR_EXIT_INSTR_OFFSETS
	.align		4
        /*0038*/ 	.byte	0x04, 0x1c
        /*003a*/ 	.short	(.L_87 - .L_86)


	//   ....[0]....
.L_86:
        /*003c*/ 	.word	0x00000070


	//   ....[1]....
        /*0040*/ 	.word	0x000003c0


	//   ....[2]....
        /*0044*/ 	.word	0x000003e0


	//----- nvinfo : EIATTR_CRS_STACK_SIZE
	.align		4
.L_87:
        /*0048*/ 	.byte	0x04, 0x1e
        /*004a*/ 	.short	(.L_89 - .L_88)
.L_88:
        /*004c*/ 	.word	0x00000000


	//----- nvinfo : EIATTR_CBANK_PARAM_SIZE
	.align		4
.L_89:
        /*0050*/ 	.byte	0x03, 0x19
        /*0052*/ 	.short	0x0040


	//----- nvinfo : EIATTR_PARAM_CBANK
	.align		4
        /*0054*/ 	.byte	0x04, 0x0a
        /*0056*/ 	.short	(.L_91 - .L_90)
	.align		4
.L_90:
        /*0058*/ 	.word	index@(.nv.constant0._Z16apply_boundary_p9ParameterPd)
        /*005c*/ 	.short	0x0380
        /*005e*/ 	.short	0x0040


	//----- nvinfo : EIATTR_SW_WAR
	.align		4
.L_91:
        /*0060*/ 	.byte	0x04, 0x36
        /*0062*/ 	.short	(.L_93 - .L_92)
.L_92:
        /*0064*/ 	.word	0x00000008
.L_93:


//--------------------- .nv.info._Z6calc_p9ParameterPdS0_S0_ --------------------------
	.section	.nv.info._Z6calc_p9ParameterPdS0_S0_,"",@"SHT_CUDA_INFO"
	.sectionflags	@""
	.align	4


	//----- nvinfo : EIATTR_CUDA_API_VERSION
	.align		4
        /*0000*/ 	.byte	0x04, 0x37
        /*0002*/ 	.short	(.L_95 - .L_94)
.L_94:
        /*0004*/ 	.word	0x00000082


	//----- nvinfo : EIATTR_KPARAM_INFO
	.align		4
.L_95:
        /*0008*/ 	.byte	0x04, 0x17
        /*000a*/ 	.short	(.L_97 - .L_96)
.L_96:
        /*000c*/ 	.word	0x00000000
        /*0010*/ 	.short	0x0003
        /*0012*/ 	.short	0x0048
        /*0014*/ 	.byte	0x00, 0xf5, 0x21, 0x00


	//----- nvinfo : EIATTR_KPARAM_INFO
	.align		4
.L_97:
        /*0018*/ 	.byte	0x04, 0x17
        /*001a*/ 	.short	(.L_99 - .L_98)
.L_98:
        /*001c*/ 	.word	0x00000000
        /*0020*/ 	.short	0x0002
        /*0022*/ 	.short	0x0040
        /*0024*/ 	.byte	0x00, 0xf5, 0x21, 0x00


	//----- nvinfo : EIATTR_KPARAM_INFO
	.align		4
.L_99:
        /*0028*/ 	.byte	0x04, 0x17
        /*002a*/ 	.short	(.L_101 - .L_100)
.L_100:
        /*002c*/ 	.word	0x00000000
        /*0030*/ 	.short	0x0001
        /*0032*/ 	.short	0x0038
        /*0034*/ 	.byte	0x00, 0xf5, 0x21, 0x00


	//----- nvinfo : EIATTR_KPARAM_INFO
	.align		4
.L_101:
        /*0038*/ 	.byte	0x04, 0x17
        /*003a*/ 	.short	(.L_103 - .L_102)
.L_102:
        /*003c*/ 	.word	0x00000000
        /*0040*/ 	.short	0x0000
        /*0042*/ 	.short	0x0000
        /*0044*/ 	.byte	0x00, 0xf0, 0xe1, 0x00


	//----- nvinfo : EIATTR_SPARSE_MMA_MASK
	.align		4
.L_103:
        /*0048*/ 	.byte	0x03, 0x50
        /*004a*/ 	.short	0x0000


	//----- nvinfo : EIATTR_MAXREG_COUNT
	.align		4
        /*004c*/ 	.byte	0x03, 0x1b
        /*004e*/ 	.short	0x00ff


	//----- nvinfo : EIATTR_MERCURY_ISA_VERSION
	.align		4
        /*0050*/ 	.byte	0x03, 0x5f
        /*0052*/ 	.short	0x0101


	//----- nvinfo : EIATTR_VRC_CTA_INIT_COUNT
	.align		4
        /*0054*/ 	.byte	0x02, 0x4a
	.zero		1
	.zero		1


	//----- nvinfo : EIATTR_EXIT_INSTR_OFFSETS
	.align		4
        /*0058*/ 	.byte	0x04, 0x1c
        /*005a*/ 	.short	(.L_105 - .L_104)


	//   ....[0]....
.L_104:
        /*005c*/ 	.word	0x00000070


	//   ....[1]....
        /*0060*/ 	.word	0x00000290


	//   ....[2]....
        /*0064*/ 	.word	0x00000870


	//----- nvinfo : EIATTR_CRS_STACK_SIZE
	.align		4
.L_105:
        /*0068*/ 	.byte	0x04, 0x1e
        /*006a*/ 	.short	(.L_107 - .L_106)
.L_106:
        /*006c*/ 	.word	0x00000000


	//----- nvinfo : EIATTR_CBANK_PARAM_SIZE
	.align		4
.L_107:
        /*0070*/ 	.byte	0x03, 0x19
        /*0072*/ 	.short	0x0050


	//----- nvinfo : EIATTR_PARAM_CBANK
	.align		4
        /*0074*/ 	.byte	0x04, 0x0a
        /*0076*/ 	.short	(.L_109 - .L_108)
	.align		4
.L_108:
        /*0078*/ 	.word	index@(.nv.constant0._Z6calc_p9ParameterPdS0_S0_)
        /*007c*/ 	.short	0x0380
        /*007e*/ 	.short	0x0050


	//----- nvinfo : EIATTR_SW_WAR
	.align		4
.L_109:
        /*0080*/ 	.byte	0x04, 0x36
        /*0082*/ 	.short	(.L_111 - .L_110)
.L_110:
        /*0084*/ 	.word	0x00000008
.L_111:


//--------------------- .nv.info._Z6calc_b9ParameterPdS0_S0_ --------------------------
	.section	.nv.info._Z6calc_b9ParameterPdS0_S0_,"",@"SHT_CUDA_INFO"
	.sectionflags	@""
	.align	4


	//----- nvinfo : EIATTR_CUDA_API_VERSION
	.align		4
        /*0000*/ 	.byte	0x04, 0x37
        /*0002*/ 	.short	(.L_113 - .L_112)
.L_112:
        /*0004*/ 	.word	0x00000082


	//----- nvinfo : EIATTR_KPARAM_INFO
	.align		4
.L_113:
        /*0008*/ 	.byte	0x04, 0x17
        /*000a*/ 	.short	(.L_115 - .L_114)
.L_114:
        /*000c*/ 	.word	0x00000000
        /*0010*/ 	.short	0x0003
        /*0012*/ 	.short	0x0048
        /*0014*/ 	.byte	0x00, 0xf5, 0x21, 0x00


	//----- nvinfo : EIATTR_KPARAM_INFO
	.align		4
.L_115:
        /*0018*/ 	.byte	0x04, 0x17
        /*001a*/ 	.short	(.L_117 - .L_116)
.L_116:
        /*001c*/ 	.word	0x00000000
        /*0020*/ 	.short	0x0002
        /*0022*/ 	.short	0x0040
        /*0024*/ 	.byte	0x00, 0xf5, 0x21, 0x00


	//----- nvinfo : EIATTR_KPARAM_INFO
	.align		4
.L_117:
        /*0028*/ 	.byte	0x04, 0x17
        /*002a*/ 	.short	(.L_119 - .L_118)
.L_118:
        /*002c*/ 	.word	0x00000000
        /*0030*/ 	.short	0x0001
        /*0032*/ 	.short	0x0038
        /*0034*/ 	.byte	0x00, 0xf5, 0x21, 0x00


	//----- nvinfo : EIATTR_KPARAM_INFO
	.align		4
.L_119:
        /*0038*/ 	.byte	0x04, 0x17
        /*003a*/ 	.short	(.L_121 - .L_120)
.L_120:
        /*003c*/ 	.word	0x00000000
        /*0040*/ 	.short	0x0000
        /*0042*/ 	.short	0x0000
        /*0044*/ 	.byte	0x00, 0xf0, 0xe1, 0x00


	//----- nvinfo : EIATTR_SPARSE_MMA_MASK
	.align		4
.L_121:
        /*0048*/ 	.byte	0x03, 0x50
        /*004a*/ 	.short	0x0000


	//----- nvinfo : EIATTR_MAXREG_COUNT
	.align		4
        /*004c*/ 	.byte	0x03, 0x1b
        /*004e*/ 	.short	0x00ff


	//----- nvinfo : EIATTR_MERCURY_ISA_VERSION
	.align		4
        /*0050*/ 	.byte	0x03, 0x5f
        /*0052*/ 	.short	0x0101


	//----- nvinfo : EIATTR_VRC_CTA_INIT_COUNT
	.align		4
        /*0054*/ 	.byte	0x02, 0x4a
	.zero		1
	.zero		1


	//----- nvinfo : EIATTR_EXIT_INSTR_OFFSETS
	.align		4
        /*0058*/ 	.byte	0x04, 0x1c
        /*005a*/ 	.short	(.L_123 - .L_122)


	//   ....[0]....
.L_122:
        /*005c*/ 	.word	0x00000070


	//   ....[1]....
        /*0060*/ 	.word	0x000002a0


	//   ....[2]....
        /*0064*/ 	.word	0x000010d0


	//----- nvinfo : EIATTR_CRS_STACK_SIZE
	.align		4
.L_123:
        /*0068*/ 	.byte	0x04, 0x1e
        /*006a*/ 	.short	(.L_125 - .L_124)
.L_124:
        /*006c*/ 	.word	0x00000000


	//----- nvinfo : EIATTR_CBANK_PARAM_SIZE
	.align		4
.L_125:
        /*0070*/ 	.byte	0x03, 0x19
        /*0072*/ 	.short	0x0050


	//----- nvinfo : EIATTR_PARAM_CBANK
	.align		4
        /*0074*/ 	.byte	0x04, 0x0a
        /*0076*/ 	.short	(.L_127 - .L_126)
	.align		4
.L_126:
        /*0078*/ 	.word	index@(.nv.constant0._Z6calc_b9ParameterPdS0_S0_)
        /*007c*/ 	.short	0x0380
        /*007e*/ 	.short	0x0050


	//----- nvinfo : EIATTR_SW_WAR
	.align		4
.L_127:
        /*0080*/ 	.byte	0x04, 0x36
        /*0082*/ 	.short	(.L_129 - .L_128)
.L_128:
        /*0084*/ 	.word	0x00000008
.L_129:


//--------------------- .nv.callgraph             --------------------------
	.section	.nv.callgraph,"",@"SHT_CUDA_CALLGRAPH"
	.align	4
	.sectionentsize	8
	.align		4
        /*0000*/ 	.word	0x00000000
	.align		4
        /*0004*/ 	.word	0xffffffff
	.align		4
        /*0008*/ 	.word	0x00000000
	.align		4
        /*000c*/ 	.word	0xfffffffe
	.align		4
        /*0010*/ 	.word	0x00000000
	.align		4
        /*0014*/ 	.word	0xfffffffd
	.align		4
        /*0018*/ 	.word	0x00000000
	.align		4
        /*001c*/ 	.word	0xfffffffc


//--------------------- .text._Z23apply_boundary_velocity9ParameterPdS0_ --------------------------
	.section	.text._Z23apply_boundary_velocity9ParameterPdS0_,"ax",@progbits
	.align	128
        .global         _Z23apply_boundary_velocity9ParameterPdS0_
        .type           _Z23apply_boundary_velocity9ParameterPdS0_,@function
        .size           _Z23apply_boundary_velocity9ParameterPdS0_,(.L_x_67 - _Z23apply_boundary_velocity9ParameterPdS0_)
        .other          _Z23apply_boundary_velocity9ParameterPdS0_,@"STO_CUDA_ENTRY STV_DEFAULT"
_Z23apply_boundary_velocity9ParameterPdS0_:
.text._Z23apply_boundary_velocity9ParameterPdS0_:
[----:B------:R-:W-:Y:S01]  /*0000*/  LDC R1, c[0x0][0x37c] ;  /* 0x0000df00ff017b82 */ /* 0x000fe20000000800 */
[----:B------:R-:W0:Y:S07]  /*0010*/  S2R R3, SR_TID.X ;  /* 0x0000000000037919 */ /* 0x000e2e0000002100 */
[----:B------:R-:W0:Y:S01]  /*0020*/  S2UR UR4, SR_CTAID.X ;  /* 0x00000000000479c3 */ /* 0x000e220000002500 */
[----:B------:R-:W1:Y:S07]  /*0030*/  LDCU UR5, c[0x0][0x388] ;  /* 0x00007100ff0577ac */ /* 0x000e6e0008000800 */
[----:B------:R-:W0:Y:S02]  /*0040*/  LDC R0, c[0x0][0x360] ;  /* 0x0000d800ff007b82 */ /* 0x000e240000000800 */
[----:B0-----:R-:W-:-:S05]  /*0050*/  IMAD R0, R0, UR4, R3 ;  /* 0x0000000400007c24 */ /* 0x001fca000f8e0203 */
[----:B-1----:R-:W-:-:S13]  /*0060*/  ISETP.GE.AND P0, PT, R0, UR5, PT ;  /* 0x0000000500007c0c */ /* 0x002fda000bf06270 */
[----:B------:R-:W-:Y:S05]  /*0070*/  @P0 EXIT ;  /* 0x000000000000094d */ /* 0x000fea0003800000 */
[----:B------:R-:W0:Y:S01]  /*0080*/  LDC R7, c[0x0][0x380] ;  /* 0x0000e000ff077b82 */ /* 0x000e220000000800 */
[----:B------:R-:W1:Y:S01]  /*0090*/  LDCU UR4, c[0x0][0x384] ;  /* 0x00007080ff0477ac */ /* 0x000e620008000800 */
[----:B------:R-:W2:Y:S01]  /*00a0*/  LDCU.64 UR6, c[0x0][0x358] ;  /* 0x00006b00ff0677ac */ /* 0x000ea20008000a00 */
[----:B-1----:R-:W-:Y:S01]  /*00b0*/  UIADD3 UR4, UPT, UPT, UR4, -0x1, URZ ;  /* 0xffffffff04047890 */ /* 0x002fe2000fffe0ff */
[----:B0-----:R-:W-:-:S04]  /*00c0*/  IABS R5, R7 ;  /* 0x0000000700057213 */ /* 0x001fc80000000000 */
[----:B------:R-:W0:Y:S08]  /*00d0*/  I2F.RP R4, R5 ;  /* 0x0000000500047306 */ /* 0x000e300000209400 */
[----:B0-----:R-:W0:Y:S02]  /*00e0*/  MUFU.RCP R4, R4 ;  /* 0x0000000400047308 */ /* 0x001e240000001000 */
[----:B0-----:R-:W-:-:S06]  /*00f0*/  IADD3 R2, PT, PT, R4, 0xffffffe, RZ ;  /* 0x0ffffffe04027810 */ /* 0x001fcc0007ffe0ff */
[----:B------:R0:W1:Y:S02]  /*0100*/  F2I.FTZ.U32.TRUNC.NTZ R3, R2 ;  /* 0x0000000200037305 */ /* 0x000064000021f000 */
[----:B0-----:R-:W-:Y:S01]  /*0110*/  IMAD.MOV.U32 R2, RZ, RZ, RZ ;  /* 0x000000ffff027224 */ /* 0x001fe200078e00ff */
[----:B-1----:R-:W-:-:S05]  /*0120*/  IADD3 R6, PT, PT, RZ, -R3, RZ ;  /* 0x80000003ff067210 */ /* 0x002fca0007ffe0ff */
[----:B------:R-:W-:Y:S01]  /*0130*/  IMAD R9, R6, R5, RZ ;  /* 0x0000000506097224 */ /* 0x000fe200078e02ff */
[----:B------:R-:W-:-:S03]  /*0140*/  IABS R6, R0 ;  /* 0x0000000000067213 */ /* 0x000fc60000000000 */
[----:B------:R-:W-:Y:S01]  /*0150*/  IMAD.HI.U32 R3, R3, R9, R2 ;  /* 0x0000000903037227 */ /* 0x000fe200078e0002 */
[----:B------:R-:W-:-:S04]  /*0160*/  LOP3.LUT R2, R0, R7, RZ, 0x3c, !PT ;  /* 0x0000000700027212 */ /* 0x000fc800078e3cff */
[----:B------:R-:W-:Y:S01]  /*0170*/  ISETP.GE.AND P2, PT, R2, RZ, PT ;  /* 0x000000ff0200720c */ /* 0x000fe20003f46270 */
[----:B------:R-:W-:-:S05]  /*0180*/  IMAD.HI.U32 R3, R3, R6, RZ ;  /* 0x0000000603037227 */ /* 0x000fca00078e00ff */
[----:B------:R-:W-:-:S05]  /*0190*/  IADD3 R4, PT, PT, -R3, RZ, RZ ;  /* 0x000000ff03047210 */ /* 0x000fca0007ffe1ff */
[----:B------:R-:W-:-:S05]  /*01a0*/  IMAD R4, R5, R4, R6 ;  /* 0x0000000405047224 */ /* 0x000fca00078e0206 */
[----:B------:R-:W-:-:S13]  /*01b0*/  ISETP.GT.U32.AND P1, PT, R5, R4, PT ;  /* 0x000000040500720c */ /* 0x000fda0003f24070 */
[----:B------:R-:W-:Y:S01]  /*01c0*/  @!P1 IMAD.IADD R4, R4, 0x1, -R5 ;  /* 0x0000000104049824 */ /* 0x000fe200078e0a05 */
[----:B------:R-:W-:Y:S02]  /*01d0*/  @!P1 IADD3 R3, PT, PT, R3, 0x1, RZ ;  /* 0x0000000103039810 */ /* 0x000fe40007ffe0ff */
[----:B------:R-:W-:Y:S02]  /*01e0*/  ISETP.NE.AND P1, PT, R7, RZ, PT ;  /* 0x000000ff0700720c */ /* 0x000fe40003f25270 */
[----:B------:R-:W-:-:S13]  /*01f0*/  ISETP.GE.U32.AND P0, PT, R4, R5, PT ;  /* 0x000000050400720c */ /* 0x000fda0003f06070 */
[----:B------:R-:W-:-:S05]  /*0200*/  @P0 VIADD R3, R3, 0x1 ;  /* 0x0000000103030836 */ /* 0x000fca0000000000 */
[----:B------:R-:W-:-:S05]  /*0210*/  MOV R14, R3 ;  /* 0x00000003000e7202 */ /* 0x000fca0000000f00 */
[----:B------:R-:W-:Y:S01]  /*0220*/  @!P2 IMAD.MOV R14, RZ, RZ, -R14 ;  /* 0x000000ffff0ea224 */ /* 0x000fe200078e0a0e */
[----:B------:R-:W-:-:S04]  /*0230*/  @!P1 LOP3.LUT R14, RZ, R7, RZ, 0x33, !PT ;  /* 0x00000007ff0e9212 */ /* 0x000fc800078e33ff */
[C---:B------:R-:W-:Y:S02]  /*0240*/  IADD3 R2, PT, PT, -R14.reuse, RZ, RZ ;  /* 0x000000ff0e027210 */ /* 0x040fe40007ffe1ff */
[C---:B------:R-:W-:Y:S02]  /*0250*/  ISETP.NE.AND P0, PT, R14.reuse, RZ, PT ;  /* 0x000000ff0e00720c */ /* 0x040fe40003f05270 */
[----:B------:R-:W-:Y:S01]  /*0260*/  ISETP.NE.AND P3, PT, R14, UR4, PT ;  /* 0x000000040e007c0c */ /* 0x000fe2000bf65270 */
[C---:B------:R-:W-:Y:S02]  /*0270*/  IMAD R3, R7.reuse, R2, R0 ;  /* 0x0000000207037224 */ /* 0x040fe400078e0200 */
[----:B------:R-:W-:-:S03]  /*0280*/  VIADD R2, R7, 0xffffffff ;  /* 0xffffffff07027836 */ /* 0x000fc60000000000 */
[C---:B------:R-:W-:Y:S02]  /*0290*/  ISETP.NE.AND P1, PT, R3.reuse, RZ, PT ;  /* 0x000000ff0300720c */ /* 0x040fe40003f25270 */
[----:B------:R-:W-:-:S03]  /*02a0*/  ISETP.NE.AND P2, PT, R3, R2, PT ;  /* 0x000000020300720c */ /* 0x000fc60003f45270 */
[----:B------:R-:W0:Y:S08]  /*02b0*/  @!P0 LDC.64 R2, c[0x0][0x3b8] ;  /* 0x0000ee00ff028b82 */ /* 0x000e300000000a00 */
[----:B------:R-:W1:Y:S08]  /*02c0*/  @!P0 LDC.64 R4, c[0x0][0x3c0] ;  /* 0x0000f000ff048b82 */ /* 0x000e700000000a00 */
[----:B------:R-:W3:Y:S08]  /*02d0*/  @!P1 LDC.64 R6, c[0x0][0x3b8] ;  /* 0x0000ee00ff069b82 */ /* 0x000ef00000000a00 */
[----:B------:R-:W4:Y:S01]  /*02e0*/  @!P1 LDC.64 R8, c[0x0][0x3c0] ;  /* 0x0000f000ff089b82 */ /* 0x000f220000000a00 */
[----:B0-----:R-:W-:-:S05]  /*02f0*/  @!P0 IMAD.WIDE R2, R0, 0x8, R2 ;  /* 0x0000000800028825 */ /* 0x001fca00078e0202 */
[----:B--2---:R0:W-:Y:S02]  /*0300*/  @!P0 STG.E.64 desc[UR6][R2.64], RZ ;  /* 0x000000ff02008986 */ /* 0x0041e4000c101b06 */
[----:B------:R-:W2:Y:S01]  /*0310*/  @!P2 LDC.64 R10, c[0x0][0x3b8] ;  /* 0x0000ee00ff0aab82 */ /* 0x000ea20000000a00 */
[----:B-1----:R-:W-:-:S05]  /*0320*/  @!P0 IMAD.WIDE R4, R0, 0x8, R4 ;  /* 0x0000000800048825 */ /* 0x002fca00078e0204 */
[----:B------:R0:W-:Y:S02]  /*0330*/  @!P0 STG.E.64 desc[UR6][R4.64], RZ ;  /* 0x000000ff04008986 */ /* 0x0001e4000c101b06 */
[----:B------:R-:W1:Y:S01]  /*0340*/  @!P2 LDC.64 R12, c[0x0][0x3c0] ;  /* 0x0000f000ff0cab82 */ /* 0x000e620000000a00 */
[----:B---3--:R-:W-:-:S05]  /*0350*/  @!P1 IMAD.WIDE R6, R0, 0x8, R6 ;  /* 0x0000000800069825 */ /* 0x008fca00078e0206 */
[----:B------:R0:W-:Y:S01]  /*0360*/  @!P1 STG.E.64 desc[UR6][R6.64], RZ ;  /* 0x000000ff06009986 */ /* 0x0001e2000c101b06 */
[----:B----4-:R-:W-:-:S05]  /*0370*/  @!P1 IMAD.WIDE R8, R0, 0x8, R8 ;  /* 0x0000000800089825 */ /* 0x010fca00078e0208 */
[----:B------:R0:W-:Y:S01]  /*0380*/  @!P1 STG.E.64 desc[UR6][R8.64], RZ ;  /* 0x000000ff08009986 */ /* 0x0001e2000c101b06 */
[----:B--2---:R-:W-:-:S05]  /*0390*/  @!P2 IMAD.WIDE R10, R0, 0x8, R10 ;  /* 0x00000008000aa825 */ /* 0x004fca00078e020a */
[----:B------:R0:W-:Y:S01]  /*03a0*/  @!P2 STG.E.64 desc[UR6][R10.64], RZ ;  /* 0x000000ff0a00a986 */ /* 0x0001e2000c101b06 */
[----:B-1----:R-:W-:-:S05]  /*03b0*/  @!P2 IMAD.WIDE R12, R0, 0x8, R12 ;  /* 0x00000008000ca825 */ /* 0x002fca00078e020c */
[----:B------:R0:W-:Y:S01]  /*03c0*/  @!P2 STG.E.64 desc[UR6][R12.64], RZ ;  /* 0x000000ff0c00a986 */ /* 0x0001e2000c101b06 */
[----:B------:R-:W-:Y:S05]  /*03d0*/  @P3 EXIT ;  /* 0x000000000000394d */ /* 0x000fea0003800000 */
[----:B0-----:R-:W0:Y:S01]  /*03e0*/  LDC.64 R4, c[0x0][0x3b8] ;  /* 0x0000ee00ff047b82 */ /* 0x001e220000000a00 */
[----:B------:R-:W-:Y:S02]  /*03f0*/  HFMA2 R2, -RZ, RZ, 0, 0 ;  /* 0x00000000ff027431 */ /* 0x000fe400000001ff */
[----:B------:R-:W-:-:S05]  /*0400*/  IMAD.MOV.U32 R3, RZ, RZ, 0x3ff00000 ;  /* 0x3ff00000ff037424 */ /* 0x000fca00078e00ff */
[----:B------:R-:W1:Y:S01]  /*0410*/  LDC.64 R6, c[0x0][0x3c0] ;  /* 0x0000f000ff067b82 */ /* 0x000e620000000a00 */
[----:B0-----:R-:W-:-:S05]  /*0420*/  IMAD.WIDE R4, R0, 0x8, R4 ;  /* 0x0000000800047825 */ /* 0x001fca00078e0204 */
[----:B------:R-:W-:Y:S01]  /*0430*/  STG.E.64 desc[UR6][R4.64], R2 ;  /* 0x0000000204007986 */ /* 0x000fe2000c101b06 */
[----:B-1----:R-:W-:-:S05]  /*0440*/  IMAD.WIDE R6, R0, 0x8, R6 ;  /* 0x0000000800067825 */ /* 0x002fca00078e0206 */
[----:B------:R-:W-:Y:S01]  /*0450*/  STG.E.64 desc[UR6][R6.64], RZ ;  /* 0x000000ff06007986 */ /* 0x000fe2000c101b06 */
[----:B------:R-:W-:Y:S05]  /*0460*/  EXIT ;  /* 0x000000000000794d */ /* 0x000fea0003800000 */
.L_x_0:
[----:B------:R-:W-:-:S00]  /*0470*/  BRA `(.L_x_0) ;  /* 0xfffffffc00fc7947 */ /* 0x000fc0000383ffff */
[----:B------:R-:W-:-:S00]  /*0480*/  NOP ;  /* 0x0000000000007918 */ /* 0x000fc00000000000 */
[----:B------:R-:W-:-:S00]  /*0490*/  NOP ;  /* 0x0000000000007918 */ /* 0x000fc00000000000 */
[----:B------:R-:W-:-:S00]  /*04a0*/  NOP ;  /* 0x0000000000007918 */ /* 0x000fc00000000000 */
[----:B------:R-:W-:-:S00]  /*04b0*/  NOP ;  /* 0x0000000000007918 */ /* 0x000fc00000000000 */
[----:B------:R-:W-:-:S00]  /*04c0*/  NOP ;  /* 0x0000000000007918 */ /* 0x000fc00000000000 */
[----:B------:R-:W-:-:S00]  /*04d0*/  NOP ;  /* 0x0000000000007918 */ /* 0x000fc00000000000 */
[----:B------:R-:W-:-:S00]  /*04e0*/  NOP ;  /* 0x0000000000007918 */ /* 0x000fc00000000000 */
[----:B------:R-:W-:-:S00]  /*04f0*/  NOP ;  /* 0x0000000000007918 */ /* 0x000fc00000000000 */
.L_x_67:


//--------------------- .text._Z13calc_velocity9ParameterPdS0_S0_S0_S0_ --------------------------
	.section	.text._Z13calc_velocity9ParameterPdS0_S0_S0_S0_,"ax",@progbits
	.align	128
        .global         _Z13calc_velocity9ParameterPdS0_S0_S0_S0_
        .type           _Z13calc_velocity9ParameterPdS0_S0_S0_S0_,@function
        .size           _Z13calc_velocity9ParameterPdS0_S0_S0_S0_,(.L_x_61 - _Z13calc_velocity9ParameterPdS0_S0_S0_S0_)
        .other          _Z13calc_velocity9ParameterPdS0_S0_S0_S0_,@"STO_CUDA_ENTRY STV_DEFAULT"
_Z13calc_velocity9ParameterPdS0_S0_S0_S0_:
.text._Z13calc_velocity9ParameterPdS0_S0_S0_S0_:
        /* <DEDUP_REMOVED lines=9> */
[----:B------:R-:W1:Y:S02]  /*0090*/  LDCU UR4, c[0x0][0x384] ;  /* 0x00007080ff0477ac */ /* 0x000e640008000800 */
[----:B-1----:R-:W-:Y:S01]  /*00a0*/  UIADD3 UR4, UPT, UPT, UR4, -0x1, URZ ;  /* 0xffffffff04047890 */ /* 0x002fe2000fffe0ff */
[----:B0-----:R-:W-:-:S04]  /*00b0*/  IABS R5, R10 ;  /* 0x0000000a00057213 */ /* 0x001fc80000000000 */
[----:B------:R-:W0:Y:S08]  /*00c0*/  I2F.RP R0, R5 ;  /* 0x0000000500007306 */ /* 0x000e300000209400 */
[----:B0-----:R-:W0:Y:S02]  /*00d0*/  MUFU.RCP R0, R0 ;  /* 0x0000000000007308 */ /* 0x001e240000001000 */
[----:B0-----:R-:W-:-:S06]  /*00e0*/  VIADD R2, R0, 0xffffffe ;  /* 0x0ffffffe00027836 */ /* 0x001fcc0000000000 */
[----:B------:R0:W1:Y:S02]  /*00f0*/  F2I.FTZ.U32.TRUNC.NTZ R3, R2 ;  /* 0x0000000200037305 */ /* 0x000064000021f000 */
[----:B0-----:R-:W-:Y:S02]  /*0100*/  IMAD.MOV.U32 R2, RZ, RZ, RZ ;  /* 0x000000ffff027224 */ /* 0x001fe400078e00ff */
[----:B-1----:R-:W-:-:S04]  /*0110*/  IMAD.MOV R4, RZ, RZ, -R3 ;  /* 0x000000ffff047224 */ /* 0x002fc800078e0a03 */
[----:B------:R-:W-:Y:S01]  /*0120*/  IMAD R7, R4, R5, RZ ;  /* 0x0000000504077224 */ /* 0x000fe200078e02ff */
[----:B------:R-:W-:-:S03]  /*0130*/  IABS R4, R11 ;  /* 0x0000000b00047213 */ /* 0x000fc60000000000 */
[----:B------:R-:W-:-:S06]  /*0140*/  IMAD.HI.U32 R3, R3, R7, R2 ;  /* 0x0000000703037227 */ /* 0x000fcc00078e0002 */
[----:B------:R-:W-:-:S04]  /*0150*/  IMAD.HI.U32 R2, R3, R4, RZ ;  /* 0x0000000403027227 */ /* 0x000fc800078e00ff */
[----:B------:R-:W-:-:S04]  /*0160*/  IMAD.MOV R0, RZ, RZ, -R2 ;  /* 0x000000ffff007224 */ /* 0x000fc800078e0a02 */
[----:B------:R-:W-:-:S05]  /*0170*/  IMAD R0, R5, R0, R4 ;  /* 0x0000000005007224 */ /* 0x000fca00078e0204 */
[----:B------:R-:W-:-:S13]  /*0180*/  ISETP.GT.U32.AND P1, PT, R5, R0, PT ;  /* 0x000000000500720c */ /* 0x000fda0003f24070 */
[----:B------:R-:W-:Y:S01]  /*0190*/  @!P1 IMAD.IADD R0, R0, 0x1, -R5 ;  /* 0x0000000100009824 */ /* 0x000fe200078e0a05 */
[----:B------:R-:W-:Y:S02]  /*01a0*/  @!P1 IADD3 R2, PT, PT, R2, 0x1, RZ ;  /* 0x0000000102029810 */ /* 0x000fe40007ffe0ff */
[----:B------:R-:W-:Y:S02]  /*01b0*/  ISETP.NE.AND P1, PT, R10, RZ, PT ;  /* 0x000000ff0a00720c */ /* 0x000fe40003f25270 */
[----:B------:R-:W-:Y:S02]  /*01c0*/  ISETP.GE.U32.AND P0, PT, R0, R5, PT ;  /* 0x000000050000720c */ /* 0x000fe40003f06070 */
[----:B------:R-:W-:-:S04]  /*01d0*/  LOP3.LUT R0, R11, R10, RZ, 0x3c, !PT ;  /* 0x0000000a0b007212 */ /* 0x000fc800078e3cff */
[----:B------:R-:W-:Y:S01]  /*01e0*/  ISETP.GE.AND P2, PT, R0, RZ, PT ;  /* 0x000000ff0000720c */ /* 0x000fe20003f46270 */
[----:B------:R-:W-:-:S06]  /*01f0*/  VIADD R0, R10, 0xffffffff ;  /* 0xffffffff0a007836 */ /* 0x000fcc0000000000 */
[----:B------:R-:W-:-:S06]  /*0200*/  @P0 VIADD R2, R2, 0x1 ;  /* 0x0000000102020836 */ /* 0x000fcc0000000000 */
[----:B------:R-:W-:Y:S01]  /*0210*/  @!P2 IMAD.MOV R2, RZ, RZ, -R2 ;  /* 0x000000ffff02a224 */ /* 0x000fe200078e0a02 */
[----:B------:R-:W-:-:S04]  /*0220*/  @!P1 LOP3.LUT R2, RZ, R10, RZ, 0x33, !PT ;  /* 0x0000000aff029212 */ /* 0x000fc800078e33ff */
[----:B------:R-:W-:Y:S01]  /*0230*/  ISETP.GE.AND P0, PT, R2, UR4, PT ;  /* 0x0000000402007c0c */ /* 0x000fe2000bf06270 */
[----:B------:R-:W-:-:S04]  /*0240*/  IMAD.MOV R9, RZ, RZ, -R2 ;  /* 0x000000ffff097224 */ /* 0x000fc800078e0a02 */
[----:B------:R-:W-:-:S05]  /*0250*/  IMAD R9, R10, R9, R11 ;  /* 0x000000090a097224 */ /* 0x000fca00078e020b */
[----:B------:R-:W-:Y:S02]  /*0260*/  ISETP.GE.OR P0, PT, R9, R0, P0 ;  /* 0x000000000900720c */ /* 0x000fe40000706670 */
[----:B------:R-:W-:-:S04]  /*0270*/  VIMNMX R0, PT, PT, R2, R9, PT ;  /* 0x0000000902007248 */ /* 0x000fc80003fe0100 */
[----:B------:R-:W-:-:S13]  /*0280*/  ISETP.LT.OR P0, PT, R0, 0x1, P0 ;  /* 0x000000010000780c */ /* 0x000fda0000701670 */
[----:B------:R-:W-:Y:S05]  /*0290*/  @P0 EXIT ;  /* 0x000000000000094d */ /* 0x000fea0003800000 */
[----:B------:R-:W0:Y:S01]  /*02a0*/  LDC.64 R20, c[0x0][0x3d0] ;  /* 0x0000f400ff147b82 */ /* 0x000e220000000a00 */
[----:B------:R-:W1:Y:S01]  /*02b0*/  LDCU.64 UR4, c[0x0][0x358] ;  /* 0x00006b00ff0477ac */ /* 0x000e620008000a00 */
[----:B------:R-:W-:Y:S01]  /*02c0*/  IMAD R10, R2, R10, R9 ;  /* 0x0000000a020a7224 */ /* 0x000fe200078e0209 */
[----:B------:R-:W2:Y:S05]  /*02d0*/  LDCU UR8, c[0x0][0x394] ;  /* 0x00007280ff0877ac */ /* 0x000eaa0008000800 */
[----:B------:R-:W3:Y:S01]  /*02e0*/  LDC.64 R14, c[0x0][0x390] ;  /* 0x0000e400ff0e7b82 */ /* 0x000ee20000000a00 */
[----:B------:R-:W-:Y:S01]  /*02f0*/  IMAD.MOV.U32 R4, RZ, RZ, 0x1 ;  /* 0x00000001ff047424 */ /* 0x000fe200078e00ff */
[----:B------:R-:W4:Y:S01]  /*0300*/  LDCU.64 UR6, c[0x0][0x3a0] ;  /* 0x00007400ff0677ac */ /* 0x000f220008000a00 */
[----:B0-----:R-:W-:-:S05]  /*0310*/  IMAD.WIDE R20, R10, 0x8, R20 ;  /* 0x000000080a147825 */ /* 0x001fca00078e0214 */
[----:B-1----:R-:W4:Y:S01]  /*0320*/  LDG.E.64 R24, desc[UR4][R20.64] ;  /* 0x0000000414187981 */ /* 0x002f22000c1e1b00 */
[----:B--2---:R-:W3:Y:S01]  /*0330*/  MUFU.RCP64H R5, UR8 ;  /* 0x0000000800057d08 */ /* 0x004ee20008001800 */
[----:B------:R-:W-:Y:S01]  /*0340*/  BSSY.RECONVERGENT B0, `(.L_x_1) ;  /* 0x0000016000007945 */ /* 0x000fe20003800200 */
[----:B---3--:R-:W-:-:S08]  /*0350*/  DFMA R6, R4, -R14, 1 ;  /* 0x3ff000000406742b */ /* 0x008fd0000000080e */
[----:B------:R-:W-:-:S08]  /*0360*/  DFMA R6, R6, R6, R6 ;  /* 0x000000060606722b */ /* 0x000fd00000000006 */
[----:B------:R-:W-:-:S08]  /*0370*/  DFMA R6, R4, R6, R4 ;  /* 0x000000060406722b */ /* 0x000fd00000000004 */
[----:B------:R-:W-:-:S08]  /*0380*/  DFMA R4, R6, -R14, 1 ;  /* 0x3ff000000604742b */ /* 0x000fd0000000080e */
[----:B------:R-:W-:Y:S02]  /*0390*/  DFMA R4, R6, R4, R6 ;  /* 0x000000040604722b */ /* 0x000fe40000000006 */
[----:B----4-:R-:W-:-:S08]  /*03a0*/  DMUL R16, R24, UR6 ;  /* 0x0000000618107c28 */ /* 0x010fd00008000000 */
[----:B------:R-:W-:Y:S02]  /*03b0*/  DMUL R12, R16, R4 ;  /* 0x00000004100c7228 */ /* 0x000fe40000000000 */
[----:B------:R-:W-:-:S06]  /*03c0*/  FSETP.GEU.AND P1, PT, |R17|, 6.5827683646048100446e-37, PT ;  /* 0x036000001100780b */ /* 0x000fcc0003f2e200 */
[----:B------:R-:W-:-:S08]  /*03d0*/  DFMA R6, R12, -R14, R16 ;  /* 0x8000000e0c06722b */ /* 0x000fd00000000010 */
[----:B------:R-:W-:-:S10]  /*03e0*/  DFMA R12, R4, R6, R12 ;  /* 0x00000006040c722b */ /* 0x000fd4000000000c */
[----:B------:R-:W-:-:S05]  /*03f0*/  FFMA R0, RZ, UR8, R13 ;  /* 0x00000008ff007c23 */ /* 0x000fca000800000d */
[----:B------:R-:W-:-:S13]  /*0400*/  FSETP.GT.AND P0, PT, |R0|, 1.469367938527859385e-39, PT ;  /* 0x001000000000780b */ /* 0x000fda0003f04200 */
[----:B------:R-:W-:Y:S05]  /*0410*/  @P0 BRA P1, `(.L_x_2) ;  /* 0x0000000000200947 */ /* 0x000fea0000800000 */
[----:B------:R-:W0:Y:S01]  /*0420*/  LDCU.64 UR6, c[0x0][0x390] ;  /* 0x00007200ff0677ac */ /* 0x000e220008000a00 */
[----:B------:R-:W-:Y:S01]  /*0430*/  MOV R0, R16 ;  /* 0x0000001000007202 */ /* 0x000fe20000000f00 */
[----:B------:R-:W-:Y:S01]  /*0440*/  IMAD.MOV.U32 R13, RZ, RZ, R17 ;  /* 0x000000ffff0d7224 */ /* 0x000fe200078e0011 */
[----:B------:R-:W-:Y:S01]  /*0450*/  MOV R12, 0x490 ;  /* 0x00000490000c7802 */ /* 0x000fe20000000f00 */
[----:B0-----:R-:W-:Y:S02]  /*0460*/  IMAD.U32 R26, RZ, RZ, UR6 ;  /* 0x00000006ff1a7e24 */ /* 0x001fe4000f8e00ff */
[----:B------:R-:W-:-:S07]  /*0470*/  IMAD.U32 R27, RZ, RZ, UR7 ;  /* 0x00000007ff1b7e24 */ /* 0x000fce000f8e00ff */
[----:B------:R-:W-:Y:S05]  /*0480*/  CALL.REL.NOINC `($__internal_0_$__cuda_sm20_div_rn_f64_full) ;  /* 0x0000001000107944 */ /* 0x000fea0003c00000 */
[----:B------:R-:W-:-:S07]  /*0490*/  IMAD.MOV.U32 R12, RZ, RZ, R0 ;  /* 0x000000ffff0c7224 */ /* 0x000fce00078e0000 */
.L_x_2:
[----:B------:R-:W-:Y:S05]  /*04a0*/  BSYNC.RECONVERGENT B0 ;  /* 0x0000000000007941 */ /* 0x000fea0003800200 */
.L_x_1:
[----:B------:R-:W2:Y:S01]  /*04b0*/  LDG.E.64 R6, desc[UR4][R20.64+-0x8] ;  /* 0xfffff80414067981 */ /* 0x000ea2000c1e1b00 */
[----:B------:R-:W0:Y:S01]  /*04c0*/  LDCU UR6, c[0x0][0x39c] ;  /* 0x00007380ff0677ac */ /* 0x000e220008000800 */
[----:B------:R-:W1:Y:S01]  /*04d0*/  LDC.64 R18, c[0x0][0x398] ;  /* 0x0000e600ff127b82 */ /* 0x000e620000000a00 */
[----:B------:R-:W-:Y:S01]  /*04e0*/  IMAD.MOV.U32 R4, RZ, RZ, 0x1 ;  /* 0x00000001ff047424 */ /* 0x000fe200078e00ff */
[----:B------:R-:W-:Y:S01]  /*04f0*/  FSETP.GEU.AND P1, PT, |R17|, 6.5827683646048100446e-37, PT ;  /* 0x036000001100780b */ /* 0x000fe20003f2e200 */
[----:B------:R-:W-:Y:S01]  /*0500*/  BSSY.RECONVERGENT B0, `(.L_x_3) ;  /* 0x0000018000007945 */ /* 0x000fe20003800200 */
[----:B0-----:R-:W1:Y:S03]  /*0510*/  MUFU.RCP64H R5, UR6 ;  /* 0x0000000600057d08 */ /* 0x001e660008001800 */
[----:B-1----:R-:W-:-:S08]  /*0520*/  DFMA R14, R4, -R18, 1 ;  /* 0x3ff00000040e742b */ /* 0x002fd00000000812 */
[----:B------:R-:W-:-:S08]  /*0530*/  DFMA R14, R14, R14, R14 ;  /* 0x0000000e0e0e722b */ /* 0x000fd0000000000e */
[----:B------:R-:W-:-:S08]  /*0540*/  DFMA R14, R4, R14, R4 ;  /* 0x0000000e040e722b */ /* 0x000fd00000000004 */
[----:B------:R-:W-:-:S08]  /*0550*/  DFMA R4, R14, -R18, 1 ;  /* 0x3ff000000e04742b */ /* 0x000fd00000000812 */
[----:B------:R-:W-:-:S08]  /*0560*/  DFMA R4, R14, R4, R14 ;  /* 0x000000040e04722b */ /* 0x000fd0000000000e */
[----:B------:R-:W-:-:S08]  /*0570*/  DMUL R14, R16, R4 ;  /* 0x00000004100e7228 */ /* 0x000fd00000000000 */
[----:B------:R-:W-:-:S08]  /*0580*/  DFMA R18, R14, -R18, R16 ;  /* 0x800000120e12722b */ /* 0x000fd00000000010 */
[----:B------:R-:W-:-:S10]  /*0590*/  DFMA R14, R4, R18, R14 ;  /* 0x00000012040e722b */ /* 0x000fd4000000000e */
[----:B------:R-:W-:-:S05]  /*05a0*/  FFMA R0, RZ, UR6, R15 ;  /* 0x00000006ff007c23 */ /* 0x000fca000800000f */
[----:B------:R-:W-:Y:S01]  /*05b0*/  FSETP.GT.AND P0, PT, |R0|, 1.469367938527859385e-39, PT ;  /* 0x001000000000780b */ /* 0x000fe20003f04200 */
[----:B--2---:R-:W-:-:S08]  /*05c0*/  DADD R4, R24, -R6 ;  /* 0x0000000018047229 */ /* 0x004fd00000000806 */
[----:B------:R-:W-:-:S04]  /*05d0*/  DFMA R4, R4, -R12, R24 ;  /* 0x8000000c0404722b */ /* 0x000fc80000000018 */
[----:B------:R-:W-:Y:S07]  /*05e0*/  @P0 BRA P1, `(.L_x_4) ;  /* 0x0000000000240947 */ /* 0x000fee0000800000 */
[----:B------:R-:W0:Y:S01]  /*05f0*/  LDCU.64 UR6, c[0x0][0x398] ;  /* 0x00007300ff0677ac */ /* 0x000e220008000a00 */
[----:B------:R-:W-:Y:S01]  /*0600*/  MOV R0, R16 ;  /* 0x0000001000007202 */ /* 0x000fe20000000f00 */
[----:B------:R-:W-:Y:S01]  /*0610*/  IMAD.MOV.U32 R13, RZ, RZ, R17 ;  /* 0x000000ffff0d7224 */ /* 0x000fe200078e0011 */
[----:B------:R-:W-:Y:S01]  /*0620*/  MOV R12, 0x660 ;  /* 0x00000660000c7802 */ /* 0x000fe20000000f00 */
[----:B0-----:R-:W-:Y:S02]  /*0630*/  IMAD.U32 R26, RZ, RZ, UR6 ;  /* 0x00000006ff1a7e24 */ /* 0x001fe4000f8e00ff */
[----:B------:R-:W-:-:S07]  /*0640*/  IMAD.U32 R27, RZ, RZ, UR7 ;  /* 0x00000007ff1b7e24 */ /* 0x000fce000f8e00ff */
[----:B------:R-:W-:Y:S05]  /*0650*/  CALL.REL.NOINC `($__internal_0_$__cuda_sm20_div_rn_f64_full) ;  /* 0x0000000c009c7944 */ /* 0x000fea0003c00000 */
[----:B------:R-:W-:Y:S02]  /*0660*/  IMAD.MOV.U32 R14, RZ, RZ, R0 ;  /* 0x000000ffff0e7224 */ /* 0x000fe400078e0000 */
[----:B------:R-:W-:-:S07]  /*0670*/  IMAD.MOV.U32 R15, RZ, RZ, R13 ;  /* 0x000000ffff0f7224 */ /* 0x000fce00078e000d */
.L_x_4:
[----:B------:R-:W-:Y:S05]  /*0680*/  BSYNC.RECONVERGENT B0 ;  /* 0x0000000000007941 */ /* 0x000fea0003800200 */
.L_x_3:
[----:B------:R-:W0:Y:S01]  /*0690*/  LDC R3, c[0x0][0x380] ;  /* 0x0000e000ff037b82 */ /* 0x000e220000000800 */
[----:B------:R-:W1:Y:S07]  /*06a0*/  LDCU.64 UR6, c[0x0][0x390] ;  /* 0x00007200ff0677ac */ /* 0x000e6e0008000a00 */
[----:B------:R-:W2:Y:S08]  /*06b0*/  LDC.64 R18, c[0x0][0x3d0] ;  /* 0x0000f400ff127b82 */ /* 0x000eb00000000a00 */
[----:B------:R-:W3:Y:S01]  /*06c0*/  LDC.64 R26, c[0x0][0x3a8] ;  /* 0x0000ea00ff1a7b82 */ /* 0x000ee20000000a00 */
[----:B0-----:R-:W-:-:S07]  /*06d0*/  IMAD R2, R2, R3, -R3 ;  /* 0x0000000302027224 */ /* 0x001fce00078e0a03 */
[----:B------:R-:W0:Y:S01]  /*06e0*/  LDC.64 R16, c[0x0][0x3a0] ;  /* 0x0000e800ff107b82 */ /* 0x000e220000000a00 */
[----:B------:R-:W-:-:S07]  /*06f0*/  IADD3 R9, PT, PT, R9, R2, RZ ;  /* 0x0000000209097210 */ /* 0x000fce0007ffe0ff */
[----:B------:R-:W4:Y:S01]  /*0700*/  LDC R0, c[0x0][0x3a4] ;  /* 0x0000e900ff007b82 */ /* 0x000f220000000800 */
[----:B--2---:R-:W-:-:S06]  /*0710*/  IMAD.WIDE R18, R9, 0x8, R18 ;  /* 0x0000000809127825 */ /* 0x004fcc00078e0212 */
[----:B------:R-:W2:Y:S01]  /*0720*/  LDG.E.64 R18, desc[UR4][R18.64] ;  /* 0x0000000412127981 */ /* 0x000ea2000c1e1b00 */
[----:B---3--:R-:W-:Y:S01]  /*0730*/  DADD R26, R26, R26 ;  /* 0x000000001a1a7229 */ /* 0x008fe2000000001a */
[----:B------:R-:W-:-:S07]  /*0740*/  IMAD.MOV.U32 R2, RZ, RZ, 0x1 ;  /* 0x00000001ff027424 */ /* 0x000fce00078e00ff */
[----:B-1----:R-:W-:-:S06]  /*0750*/  DMUL R26, R26, UR6 ;  /* 0x000000061a1a7c28 */ /* 0x002fcc0008000000 */
[----:B------:R-:W1:Y:S01]  /*0760*/  MUFU.RCP64H R3, R27 ;  /* 0x0000001b00037308 */ /* 0x000e620000001800 */
[----:B----4-:R-:W-:Y:S01]  /*0770*/  FSETP.GEU.AND P1, PT, |R0|, 6.5827683646048100446e-37, PT ;  /* 0x036000000000780b */ /* 0x010fe20003f2e200 */
[----:B-1----:R-:W-:-:S08]  /*0780*/  DFMA R12, -R26, R2, 1 ;  /* 0x3ff000001a0c742b */ /* 0x002fd00000000102 */
[----:B------:R-:W-:-:S08]  /*0790*/  DFMA R12, R12, R12, R12 ;  /* 0x0000000c0c0c722b */ /* 0x000fd0000000000c */
[----:B------:R-:W-:-:S08]  /*07a0*/  DFMA R12, R2, R12, R2 ;  /* 0x0000000c020c722b */ /* 0x000fd00000000002 */
[----:B------:R-:W-:-:S08]  /*07b0*/  DFMA R2, -R26, R12, 1 ;  /* 0x3ff000001a02742b */ /* 0x000fd0000000010c */
[----:B------:R-:W-:-:S08]  /*07c0*/  DFMA R2, R12, R2, R12 ;  /* 0x000000020c02722b */ /* 0x000fd0000000000c */
[----:B0-----:R-:W-:-:S08]  /*07d0*/  DMUL R12, R2, R16 ;  /* 0x00000010020c7228 */ /* 0x001fd00000000000 */
[----:B------:R-:W-:-:S08]  /*07e0*/  DFMA R16, -R26, R12, R16 ;  /* 0x0000000c1a10722b */ /* 0x000fd00000000110 */
[----:B------:R-:W-:-:S10]  /*07f0*/  DFMA R2, R2, R16, R12 ;  /* 0x000000100202722b */ /* 0x000fd4000000000c */
[----:B------:R-:W-:-:S05]  /*0800*/  FFMA R8, RZ, R27, R3 ;  /* 0x0000001bff087223 */ /* 0x000fca0000000003 */
[----:B------:R-:W-:Y:S01]  /*0810*/  FSETP.GT.AND P0, PT, |R8|, 1.469367938527859385e-39, PT ;  /* 0x001000000800780b */ /* 0x000fe20003f04200 */
[----:B--2---:R-:W-:-:S08]  /*0820*/  DADD R12, R24, -R18 ;  /* 0x00000000180c7229 */ /* 0x004fd00000000812 */
[----:B------:R-:W-:-:S04]  /*0830*/  DFMA R4, R12, -R14, R4 ;  /* 0x8000000e0c04722b */ /* 0x000fc80000000004 */
[----:B------:R-:W-:Y:S07]  /*0840*/  @P0 BRA P1, `(.L_x_5) ;  /* 0x00000000001c0947 */ /* 0x000fee0000800000 */
[----:B------:R-:W0:Y:S01]  /*0850*/  LDCU.64 UR6, c[0x0][0x3a0] ;  /* 0x00007400ff0677ac */ /* 0x000e220008000a00 */
[----:B------:R-:W-:Y:S01]  /*0860*/  MOV R12, 0x8a0 ;  /* 0x000008a0000c7802 */ /* 0x000fe20000000f00 */
[----:B0-----:R-:W-:Y:S02]  /*0870*/  IMAD.U32 R0, RZ, RZ, UR6 ;  /* 0x00000006ff007e24 */ /* 0x001fe4000f8e00ff */
[----:B------:R-:W-:-:S07]  /*0880*/  IMAD.U32 R13, RZ, RZ, UR7 ;  /* 0x00000007ff0d7e24 */ /* 0x000fce000f8e00ff */
[----:B------:R-:W-:Y:S05]  /*0890*/  CALL.REL.NOINC `($__internal_0_$__cuda_sm20_div_rn_f64_full) ;  /* 0x0000000c000c7944 */ /* 0x000fea0003c00000 */
[----:B------:R-:W-:Y:S02]  /*08a0*/  IMAD.MOV.U32 R2, RZ, RZ, R0 ;  /* 0x000000ffff027224 */ /* 0x000fe400078e0000 */
[----:B------:R-:W-:-:S07]  /*08b0*/  IMAD.MOV.U32 R3, RZ, RZ, R13 ;  /* 0x000000ffff037224 */ /* 0x000fce00078e000d */
.L_x_5:
[----:B------:R-:W0:Y:S01]  /*08c0*/  LDC.64 R16, c[0x0][0x3c8] ;  /* 0x0000f200ff107b82 */ /* 0x000e220000000a00 */
[----:B------:R-:W1:Y:S01]  /*08d0*/  LDCU.64 UR6, c[0x0][0x390] ;  /* 0x00007200ff0677ac */ /* 0x000e620008000a00 */
[----:B0-----:R-:W-:-:S05]  /*08e0*/  IMAD.WIDE R16, R10, 0x8, R16 ;  /* 0x000000080a107825 */ /* 0x001fca00078e0210 */
[----:B------:R-:W2:Y:S04]  /*08f0*/  LDG.E.64 R12, desc[UR4][R16.64+0x8] ;  /* 0x00000804100c7981 */ /* 0x000ea8000c1e1b00 */
[----:B------:R-:W2:Y:S01]  /*0900*/  LDG.E.64 R14, desc[UR4][R16.64+-0x8] ;  /* 0xfffff804100e7981 */ /* 0x000ea2000c1e1b00 */
[----:B------:R-:W-:Y:S01]  /*0910*/  MOV R0, 0x960 ;  /* 0x0000096000007802 */ /* 0x000fe20000000f00 */
[----:B--2---:R-:W-:Y:S02]  /*0920*/  DADD R12, R12, -R14 ;  /* 0x000000000c0c7229 */ /* 0x004fe4000000080e */
[----:B-1----:R-:W-:-:S06]  /*0930*/  DADD R14, -RZ, |UR6| ;  /* 0x40000006ff0e7e29 */ /* 0x002fcc0008000100 */
[----:B------:R-:W-:-:S11]  /*0940*/  DFMA R28, R12, -R2, R4 ;  /* 0x800000020c1c722b */ /* 0x000fd60000000004 */
[----:B------:R-:W-:Y:S05]  /*0950*/  CALL.REL.NOINC `($_Z13calc_velocity9ParameterPdS0_S0_S0_S0_$__internal_accurate_pow) ;  /* 0x00000010006c7944 */ /* 0x000fea0003c00000 */
[----:B------:R-:W0:Y:S01]  /*0960*/  LDC.64 R12, c[0x0][0x390] ;  /* 0x0000e400ff0c7b82 */ /* 0x000e220000000a00 */
[----:B------:R-:W-:Y:S01]  /*0970*/  MOV R30, R8 ;  /* 0x00000008001e7202 */ /* 0x000fe20000000f00 */
[C---:B0-----:R-:W-:Y:S02]  /*0980*/  DADD R4, R12.reuse, 2 ;  /* 0x400000000c047429 */ /* 0x041fe40000000000 */
[C---:B------:R-:W-:Y:S02]  /*0990*/  DSETP.NEU.AND P1, PT, R12.reuse, RZ, PT ;  /* 0x000000ff0c00722a */ /* 0x040fe40003f2d000 */
[----:B------:R-:W-:-:S06]  /*09a0*/  DSETP.NEU.AND P0, PT, R12, 1, PT ;  /* 0x3ff000000c00742a */ /* 0x000fcc0003f0d000 */
[----:B------:R-:W-:-:S04]  /*09b0*/  LOP3.LUT R4, R5, 0x7ff00000, RZ, 0xc0, !PT ;  /* 0x7ff0000005047812 */ /* 0x000fc800078ec0ff */
[----:B------:R-:W-:Y:S02]  /*09c0*/  ISETP.NE.AND P2, PT, R4, 0x7ff00000, PT ;  /* 0x7ff000000400780c */ /* 0x000fe40003f45270 */
[----:B------:R-:W-:-:S11]  /*09d0*/  @!P1 CS2R R30, SRZ ;  /* 0x00000000001e9805 */ /* 0x000fd6000001ff00 */
[----:B------:R-:W-:Y:S05]  /*09e0*/  @P2 BRA `(.L_x_6) ;  /* 0x0000000000182947 */ /* 0x000fea0003800000 */
[----:B------:R-:W-:-:S14]  /*09f0*/  DSETP.NAN.AND P1, PT, R12, R12, PT ;  /* 0x0000000c0c00722a */ /* 0x000fdc0003f28000 */
[----:B------:R-:W-:Y:S01]  /*0a00*/  @P1 DADD R30, R12, 2 ;  /* 0x400000000c1e1429 */ /* 0x000fe20000000000 */
[----:B------:R-:W-:Y:S10]  /*0a10*/  @P1 BRA `(.L_x_6) ;  /* 0x00000000000c1947 */ /* 0x000ff40003800000 */
[----:B------:R-:W-:-:S14]  /*0a20*/  DSETP.NEU.AND P1, PT, |R12|, +INF , PT ;  /* 0x7ff000000c00742a */ /* 0x000fdc0003f2d200 */
[----:B------:R-:W-:Y:S02]  /*0a30*/  @!P1 IMAD.MOV.U32 R30, RZ, RZ, 0x0 ;  /* 0x00000000ff1e9424 */ /* 0x000fe400078e00ff */
[----:B------:R-:W-:-:S07]  /*0a40*/  @!P1 IMAD.MOV.U32 R31, RZ, RZ, 0x7ff00000 ;  /* 0x7ff00000ff1f9424 */ /* 0x000fce00078e00ff */
.L_x_6:
[----:B------:R-:W-:Y:S01]  /*0a50*/  FSEL R27, R31, 1.875, P0 ;  /* 0x3ff000001f1b7808 */ /* 0x000fe20000000000 */
[----:B------:R-:W-:Y:S01]  /*0a60*/  IMAD.MOV.U32 R4, RZ, RZ, 0x1 ;  /* 0x00000001ff047424 */ /* 0x000fe200078e00ff */
[----:B------:R-:W-:Y:S01]  /*0a70*/  FSEL R26, R30, RZ, P0 ;  /* 0x000000ff1e1a7208 */ /* 0x000fe20000000000 */
[----:B------:R-:W0:Y:S01]  /*0a80*/  LDC.64 R22, c[0x0][0x3a0] ;  /* 0x0000e800ff167b82 */ /* 0x000e220000000a00 */
[----:B------:R-:W1:Y:S01]  /*0a90*/  MUFU.RCP64H R5, R27 ;  /* 0x0000001b00057308 */ /* 0x000e620000001800 */
[----:B------:R-:W0:Y:S03]  /*0aa0*/  LDCU.64 UR6, c[0x0][0x3b0] ;  /* 0x00007600ff0677ac */ /* 0x000e260008000a00 */
[----:B-1----:R-:W-:Y:S02]  /*0ab0*/  DFMA R12, -R26, R4, 1 ;  /* 0x3ff000001a0c742b */ /* 0x002fe40000000104 */
[----:B0-----:R-:W-:-:S06]  /*0ac0*/  DMUL R22, R22, UR6 ;  /* 0x0000000616167c28 */ /* 0x001fcc0008000000 */
[----:B------:R-:W-:-:S08]  /*0ad0*/  DFMA R12, R12, R12, R12 ;  /* 0x0000000c0c0c722b */ /* 0x000fd0000000000c */
[----:B------:R-:W-:Y:S01]  /*0ae0*/  DFMA R12, R4, R12, R4 ;  /* 0x0000000c040c722b */ /* 0x000fe20000000004 */
[----:B------:R-:W-:-:S07]  /*0af0*/  FSETP.GEU.AND P1, PT, |R23|, 6.5827683646048100446e-37, PT ;  /* 0x036000001700780b */ /* 0x000fce0003f2e200 */
[----:B------:R-:W-:-:S08]  /*0b00*/  DFMA R4, -R26, R12, 1 ;  /* 0x3ff000001a04742b */ /* 0x000fd0000000010c */
[----:B------:R-:W-:-:S08]  /*0b10*/  DFMA R4, R12, R4, R12 ;  /* 0x000000040c04722b */ /* 0x000fd0000000000c */
[----:B------:R-:W-:-:S08]  /*0b20*/  DMUL R12, R4, R22 ;  /* 0x00000016040c7228 */ /* 0x000fd00000000000 */
[----:B------:R-:W-:-:S08]  /*0b30*/  DFMA R14, -R26, R12, R22 ;  /* 0x0000000c1a0e722b */ /* 0x000fd00000000116 */
[----:B------:R-:W-:-:S10]  /*0b40*/  DFMA R4, R4, R14, R12 ;  /* 0x0000000e0404722b */ /* 0x000fd4000000000c */
[----:B------:R-:W-:-:S05]  /*0b50*/  FFMA R0, RZ, R27, R5 ;  /* 0x0000001bff007223 */ /* 0x000fca0000000005 */
[----:B------:R-:W-:-:S13]  /*0b60*/  FSETP.GT.AND P0, PT, |R0|, 1.469367938527859385e-39, PT ;  /* 0x001000000000780b */ /* 0x000fda0003f04200 */
[----:B------:R-:W-:Y:S05]  /*0b70*/  @P0 BRA P1, `(.L_x_7) ;  /* 0x0000000000180947 */ /* 0x000fea0000800000 */
[----:B------:R-:W-:Y:S01]  /*0b80*/  IMAD.MOV.U32 R0, RZ, RZ, R22 ;  /* 0x000000ffff007224 */ /* 0x000fe200078e0016 */
[----:B------:R-:W-:Y:S01]  /*0b90*/  MOV R12, 0xbc0 ;  /* 0x00000bc0000c7802 */ /* 0x000fe20000000f00 */
[----:B------:R-:W-:-:S07]  /*0ba0*/  IMAD.MOV.U32 R13, RZ, RZ, R23 ;  /* 0x000000ffff0d7224 */ /* 0x000fce00078e0017 */
[----:B------:R-:W-:Y:S05]  /*0bb0*/  CALL.REL.NOINC `($__internal_0_$__cuda_sm20_div_rn_f64_full) ;  /* 0x0000000800447944 */ /* 0x000fea0003c00000 */
[----:B------:R-:W-:Y:S01]  /*0bc0*/  MOV R4, R0 ;  /* 0x0000000000047202 */ /* 0x000fe20000000f00 */
[----:B------:R-:W-:-:S07]  /*0bd0*/  IMAD.MOV.U32 R5, RZ, RZ, R13 ;  /* 0x000000ffff057224 */ /* 0x000fce00078e000d */
.L_x_7:
[----:B------:R-:W2:Y:S01]  /*0be0*/  LDG.E.64 R12, desc[UR4][R20.64+0x8] ;  /* 0x00000804140c7981 */ /* 0x000ea2000c1e1b00 */
[----:B------:R-:W-:Y:S01]  /*0bf0*/  DADD R24, R24, R24 ;  /* 0x0000000018187229 */ /* 0x000fe20000000018 */
[----:B------:R-:W0:Y:S01]  /*0c00*/  LDCU.64 UR6, c[0x0][0x398] ;  /* 0x00007300ff0677ac */ /* 0x000e220008000a00 */
[----:B------:R-:W-:Y:S01]  /*0c10*/  MOV R0, 0xc70 ;  /* 0x00000c7000007802 */ /* 0x000fe20000000f00 */
[----:B0-----:R-:W-:-:S05]  /*0c20*/  DADD R14, -RZ, |UR6| ;  /* 0x40000006ff0e7e29 */ /* 0x001fca0008000100 */
[----:B--2---:R-:W-:-:S08]  /*0c30*/  DADD R12, R12, -R24 ;  /* 0x000000000c0c7229 */ /* 0x004fd00000000818 */
[----:B------:R-:W-:-:S08]  /*0c40*/  DADD R12, R6, R12 ;  /* 0x00000000060c7229 */ /* 0x000fd0000000000c */
[----:B------:R-:W-:-:S11]  /*0c50*/  DFMA R28, R12, R4, R28 ;  /* 0x000000040c1c722b */ /* 0x000fd6000000001c */
[----:B------:R-:W-:Y:S05]  /*0c60*/  CALL.REL.NOINC `($_Z13calc_velocity9ParameterPdS0_S0_S0_S0_$__internal_accurate_pow) ;  /* 0x0000000c00a87944 */ /* 0x000fea0003c00000 */
[----:B------:R-:W0:Y:S01]  /*0c70*/  LDC.64 R12, c[0x0][0x398] ;  /* 0x0000e600ff0c7b82 */ /* 0x000e220000000a00 */
[----:B------:R-:W-:Y:S01]  /*0c80*/  IMAD.MOV.U32 R30, RZ, RZ, R8 ;  /* 0x000000ffff1e7224 */ /* 0x000fe200078e0008 */
        /* <DEDUP_REMOVED lines=13> */
.L_x_8:
[----:B------:R-:W-:Y:S01]  /*0d60*/  FSEL R27, R31, 1.875, P0 ;  /* 0x3ff000001f1b7808 */ /* 0x000fe20000000000 */
[----:B------:R-:W-:Y:S01]  /*0d70*/  IMAD.MOV.U32 R6, RZ, RZ, 0x1 ;  /* 0x00000001ff067424 */ /* 0x000fe200078e00ff */
[----:B------:R-:W-:Y:S02]  /*0d80*/  FSEL R26, R30, RZ, P0 ;  /* 0x000000ff1e1a7208 */ /* 0x000fe40000000000 */
[----:B------:R-:W0:Y:S01]  /*0d90*/  MUFU.RCP64H R7, R27 ;  /* 0x0000001b00077308 */ /* 0x000e220000001800 */
[----:B------:R-:W-:-:S03]  /*0da0*/  FSETP.GEU.AND P1, PT, |R23|, 6.5827683646048100446e-37, PT ;  /* 0x036000001700780b */ /* 0x000fc60003f2e200 */
[----:B0-----:R-:W-:-:S08]  /*0db0*/  DFMA R12, -R26, R6, 1 ;  /* 0x3ff000001a0c742b */ /* 0x001fd00000000106 */
[----:B------:R-:W-:-:S08]  /*0dc0*/  DFMA R12, R12, R12, R12 ;  /* 0x0000000c0c0c722b */ /* 0x000fd0000000000c */
[----:B------:R-:W-:-:S08]  /*0dd0*/  DFMA R12, R6, R12, R6 ;  /* 0x0000000c060c722b */ /* 0x000fd00000000006 */
        /* <DEDUP_REMOVED lines=8> */
[----:B------:R-:W-:Y:S01]  /*0e60*/  MOV R0, R22 ;  /* 0x0000001600007202 */ /* 0x000fe20000000f00 */
[----:B------:R-:W-:Y:S01]  /*0e70*/  IMAD.MOV.U32 R13, RZ, RZ, R23 ;  /* 0x000000ffff0d7224 */ /* 0x000fe200078e0017 */
[----:B------:R-:W-:-:S07]  /*0e80*/  MOV R12, 0xea0 ;  /* 0x00000ea0000c7802 */ /* 0x000fce0000000f00 */
[----:B------:R-:W-:Y:S05]  /*0e90*/  CALL.REL.NOINC `($__internal_0_$__cuda_sm20_div_rn_f64_full) ;  /* 0x00000004008c7944 */ /* 0x000fea0003c00000 */
[----:B------:R-:W-:Y:S02]  /*0ea0*/  IMAD.MOV.U32 R6, RZ, RZ, R0 ;  /* 0x000000ffff067224 */ /* 0x000fe400078e0000 */
[----:B------:R-:W-:-:S07]  /*0eb0*/  IMAD.MOV.U32 R7, RZ, RZ, R13 ;  /* 0x000000ffff077224 */ /* 0x000fce00078e000d */
.L_x_9:
[----:B------:R-:W0:Y:S01]  /*0ec0*/  LDC R13, c[0x0][0x380] ;  /* 0x0000e000ff0d7b82 */ /* 0x000e220000000800 */
[----:B------:R-:W1:Y:S01]  /*0ed0*/  LDCU UR8, c[0x0][0x394] ;  /* 0x00007280ff0877ac */ /* 0x000e620008000800 */
[----:B------:R-:W2:Y:S06]  /*0ee0*/  LDCU.64 UR6, c[0x0][0x3a0] ;  /* 0x00007400ff0677ac */ /* 0x000eac0008000a00 */
[----:B------:R-:W3:Y:S08]  /*0ef0*/  LDC.64 R14, c[0x0][0x3b8] ;  /* 0x0000ee00ff0e7b82 */ /* 0x000ef00000000a00 */
[----:B------:R-:W4:Y:S01]  /*0f00*/  LDC.64 R22, c[0x0][0x3d8] ;  /* 0x0000f600ff167b82 */ /* 0x000f220000000a00 */
[----:B0-----:R-:W-:-:S06]  /*0f10*/  IMAD.WIDE R20, R13, 0x8, R20 ;  /* 0x000000080d147825 */ /* 0x001fcc00078e0214 */
[----:B------:R-:W5:Y:S01]  /*0f20*/  LDG.E.64 R20, desc[UR4][R20.64] ;  /* 0x0000000414147981 */ /* 0x000f62000c1e1b00 */
[----:B---3--:R-:W-:Y:S01]  /*0f30*/  IMAD.WIDE R14, R11, 0x8, R14 ;  /* 0x000000080b0e7825 */ /* 0x008fe200078e020e */
[----:B-----5:R-:W-:Y:S01]  /*0f40*/  DADD R24, -R24, R20 ;  /* 0x0000000018187229 */ /* 0x020fe20000000114 */
[----:B------:R-:W0:Y:S07]  /*0f50*/  LDC.64 R20, c[0x0][0x390] ;  /* 0x0000e400ff147b82 */ /* 0x000e2e0000000a00 */
[----:B------:R-:W-:-:S08]  /*0f60*/  DADD R24, R18, R24 ;  /* 0x0000000012187229 */ /* 0x000fd00000000018 */
[----:B------:R-:W-:Y:S01]  /*0f70*/  DFMA R12, R24, R6, R28 ;  /* 0x00000006180c722b */ /* 0x000fe2000000001c */
[----:B----4-:R-:W-:-:S06]  /*0f80*/  IMAD.WIDE R28, R10, 0x8, R22 ;  /* 0x000000080a1c7825 */ /* 0x010fcc00078e0216 */
[----:B------:R3:W-:Y:S04]  /*0f90*/  STG.E.64 desc[UR4][R14.64], R12 ;  /* 0x0000000c0e007986 */ /* 0x0007e8000c101b04 */
[----:B------:R-:W2:Y:S01]  /*0fa0*/  LDG.E.64 R24, desc[UR4][R28.64] ;  /* 0x000000041c187981 */ /* 0x000ea2000c1e1b00 */
[----:B-1----:R-:W0:Y:S01]  /*0fb0*/  MUFU.RCP64H R19, UR8 ;  /* 0x0000000800137d08 */ /* 0x002e220008001800 */
[----:B------:R-:W-:Y:S01]  /*0fc0*/  IMAD.MOV.U32 R18, RZ, RZ, 0x1 ;  /* 0x00000001ff127424 */ /* 0x000fe200078e00ff */
[----:B------:R-:W-:Y:S05]  /*0fd0*/  BSSY.RECONVERGENT B0, `(.L_x_10) ;  /* 0x0000017000007945 */ /* 0x000fea0003800200 */
[----:B0-----:R-:W-:-:S08]  /*0fe0*/  DFMA R22, R18, -R20, 1 ;  /* 0x3ff000001216742b */ /* 0x001fd00000000814 */
[----:B------:R-:W-:-:S08]  /*0ff0*/  DFMA R22, R22, R22, R22 ;  /* 0x000000161616722b */ /* 0x000fd00000000016 */
[----:B------:R-:W-:-:S08]  /*1000*/  DFMA R22, R18, R22, R18 ;  /* 0x000000161216722b */ /* 0x000fd00000000012 */
[----:B------:R-:W-:-:S08]  /*1010*/  DFMA R18, R22, -R20, 1 ;  /* 0x3ff000001612742b */ /* 0x000fd00000000814 */
[----:B---3--:R-:W-:Y:S02]  /*1020*/  DFMA R14, R22, R18, R22 ;  /* 0x00000012160e722b */ /* 0x008fe40000000016 */
[----:B--2---:R-:W-:-:S08]  /*1030*/  DMUL R22, R24, UR6 ;  /* 0x0000000618167c28 */ /* 0x004fd00008000000 */
        /* <DEDUP_REMOVED lines=14> */
[----:B------:R-:W-:Y:S01]  /*1120*/  IMAD.MOV.U32 R18, RZ, RZ, R0 ;  /* 0x000000ffff127224 */ /* 0x000fe200078e0000 */
[----:B------:R-:W-:-:S07]  /*1130*/  MOV R19, R13 ;  /* 0x0000000d00137202 */ /* 0x000fce0000000f00 */
.L_x_11:
[----:B------:R-:W-:Y:S05]  /*1140*/  BSYNC.RECONVERGENT B0 ;  /* 0x0000000000007941 */ /* 0x000fea0003800200 */
.L_x_10:
        /* <DEDUP_REMOVED lines=21> */
[----:B------:R-:W-:Y:S01]  /*12a0*/  IMAD.MOV.U32 R0, RZ, RZ, R22 ;  /* 0x000000ffff007224 */ /* 0x000fe200078e0016 */
[----:B------:R-:W-:Y:S01]  /*12b0*/  MOV R12, 0x1300 ;  /* 0x00001300000c7802 */ /* 0x000fe20000000f00 */
[----:B------:R-:W-:Y:S02]  /*12c0*/  IMAD.MOV.U32 R13, RZ, RZ, R23 ;  /* 0x000000ffff0d7224 */ /* 0x000fe400078e0017 */
[----:B0-----:R-:W-:Y:S01]  /*12d0*/  IMAD.U32 R26, RZ, RZ, UR6 ;  /* 0x00000006ff1a7e24 */ /* 0x001fe2000f8e00ff */
[----:B------:R-:W-:-:S07]  /*12e0*/  MOV R27, UR7 ;  /* 0x00000007001b7c02 */ /* 0x000fce0008000f00 */
[----:B------:R-:W-:Y:S05]  /*12f0*/  CALL.REL.NOINC `($__internal_0_$__cuda_sm20_div_rn_f64_full) ;  /* 0x0000000000747944 */ /* 0x000fea0003c00000 */
[----:B------:R-:W-:-:S07]  /*1300*/  IMAD.MOV.U32 R12, RZ, RZ, R0 ;  /* 0x000000ffff0c7224 */ /* 0x000fce00078e0000 */
.L_x_13:
[----:B------:R-:W-:Y:S05]  /*1310*/  BSYNC.RECONVERGENT B0 ;  /* 0x0000000000007941 */ /* 0x000fea0003800200 */
.L_x_12:
[----:B------:R-:W0:Y:S08]  /*1320*/  LDC.64 R14, c[0x0][0x3d8] ;  /* 0x0000f600ff0e7b82 */ /* 0x000e300000000a00 */
[----:B------:R-:W1:Y:S08]  /*1330*/  LDC.64 R26, c[0x0][0x3c8] ;  /* 0x0000f200ff1a7b82 */ /* 0x000e700000000a00 */
[----:B------:R-:W2:Y:S01]  /*1340*/  LDC R23, c[0x0][0x380] ;  /* 0x0000e000ff177b82 */ /* 0x000ea20000000800 */
[----:B0-----:R-:W-:-:S06]  /*1350*/  IMAD.WIDE R14, R9, 0x8, R14 ;  /* 0x00000008090e7825 */ /* 0x001fcc00078e020e */
[----:B------:R-:W3:Y:S01]  /*1360*/  LDG.E.64 R14, desc[UR4][R14.64] ;  /* 0x000000040e0e7981 */ /* 0x000ee2000c1e1b00 */
[----:B-1----:R-:W-:-:S06]  /*1370*/  IMAD.WIDE R8, R9, 0x8, R26 ;  /* 0x0000000809087825 */ /* 0x002fcc00078e021a */
[----:B------:R-:W4:Y:S01]  /*1380*/  LDG.E.64 R8, desc[UR4][R8.64] ;  /* 0x0000000408087981 */ /* 0x000f22000c1e1b00 */
[----:B--2---:R-:W-:-:S03]  /*1390*/  IMAD.WIDE R26, R23, 0x8, R16 ;  /* 0x00000008171a7825 */ /* 0x004fc600078e0210 */
[----:B------:R-:W2:Y:S01]  /*13a0*/  LDG.E.64 R16, desc[UR4][R28.64+0x8] ;  /* 0x000008041c107981 */ /* 0x000ea2000c1e1b00 */
[----:B------:R-:W-:-:S03]  /*13b0*/  IMAD.WIDE R22, R23, 0x8, R28 ;  /* 0x0000000817167825 */ /* 0x000fc600078e021c */
[----:B------:R-:W4:Y:S04]  /*13c0*/  LDG.E.64 R26, desc[UR4][R26.64] ;  /* 0x000000041a1a7981 */ /* 0x000f28000c1e1b00 */
[----:B------:R-:W5:Y:S01]  /*13d0*/  LDG.E.64 R22, desc[UR4][R22.64] ;  /* 0x0000000416167981 */ /* 0x000f62000c1e1b00 */
[C---:B---3--:R-:W-:Y:S02]  /*13e0*/  DADD R30, R24.reuse, -R14 ;  /* 0x00000000181e7229 */ /* 0x048fe4000000080e */
[----:B------:R-:W-:-:S06]  /*13f0*/  DADD R24, R24, R24 ;  /* 0x0000000018187229 */ /* 0x000fcc0000000018 */
[----:B------:R-:W-:Y:S02]  /*1400*/  DFMA R18, R30, -R12, R18 ;  /* 0x8000000c1e12722b */ /* 0x000fe40000000012 */
[----:B------:R-:W0:Y:S01]  /*1410*/  LDC.64 R30, c[0x0][0x3c0] ;  /* 0x0000f000ff1e7b82 */ /* 0x000e220000000a00 */
[----:B--2---:R-:W-:Y:S02]  /*1420*/  DADD R16, R16, -R24 ;  /* 0x0000000010107229 */ /* 0x004fe40000000818 */
[----:B----4-:R-:W-:Y:S02]  /*1430*/  DADD R12, R26, -R8 ;  /* 0x000000001a0c7229 */ /* 0x010fe40000000808 */
[----:B-----5:R-:W-:-:S04]  /*1440*/  DADD R24, -R24, R22 ;  /* 0x0000000018187229 */ /* 0x020fc80000000116 */
[----:B------:R-:W-:Y:S02]  /*1450*/  DADD R16, R20, R16 ;  /* 0x0000000014107229 */ /* 0x000fe40000000010 */
[----:B------:R-:W-:Y:S02]  /*1460*/  DFMA R12, R12, -R2, R18 ;  /* 0x800000020c0c722b */ /* 0x000fe40000000012 */
[----:B------:R-:W-:-:S06]  /*1470*/  DADD R24, R14, R24 ;  /* 0x000000000e187229 */ /* 0x000fcc0000000018 */
[----:B------:R-:W-:Y:S01]  /*1480*/  DFMA R12, R16, R4, R12 ;  /* 0x00000004100c722b */ /* 0x000fe2000000000c */
[----:B0-----:R-:W-:-:S07]  /*1490*/  IMAD.WIDE R2, R11, 0x8, R30 ;  /* 0x000000080b027825 */ /* 0x001fce00078e021e */
[----:B------:R-:W-:-:S07]  /*14a0*/  DFMA R12, R24, R6, R12 ;  /* 0x00000006180c722b */ /* 0x000fce000000000c */
[----:B------:R-:W-:Y:S01]  /*14b0*/  STG.E.64 desc[UR4][R2.64], R12 ;  /* 0x0000000c02007986 */ /* 0x000fe2000c101b04 */
[----:B------:R-:W-:Y:S05]  /*14c0*/  EXIT ;  /* 0x000000000000794d */ /* 0x000fea0003800000 */
        .weak           $__internal_0_$__cuda_sm20_div_rn_f64_full
        .type           $__internal_0_$__cuda_sm20_div_rn_f64_full,@function
        .size           $__internal_0_$__cuda_sm20_div_rn_f64_full,($_Z13calc_velocity9ParameterPdS0_S0_S0_S0_$__internal_accurate_pow - $__internal_0_$__cuda_sm20_div_rn_f64_full)
$__internal_0_$__cuda_sm20_div_rn_f64_full:
[----:B------:R-:W-:Y:S01]  /*14d0*/  IMAD.MOV.U32 R33, RZ, RZ, R13 ;  /* 0x000000ffff217224 */ /* 0x000fe200078e000d */
[C---:B------:R-:W-:Y:S01]  /*14e0*/  FSETP.GEU.AND P0, PT, |R27|.reuse, 1.469367938527859385e-39, PT ;  /* 0x001000001b00780b */ /* 0x040fe20003f0e200 */
[----:B------:R-:W-:Y:S01]  /*14f0*/  IMAD.MOV.U32 R32, RZ, RZ, R0 ;  /* 0x000000ffff207224 */ /* 0x000fe200078e0000 */
[----:B------:R-:W-:Y:S01]  /*1500*/  LOP3.LUT R0, R27, 0x800fffff, RZ, 0xc0, !PT ;  /* 0x800fffff1b007812 */ /* 0x000fe200078ec0ff */
[----:B------:R-:W-:Y:S01]  /*1510*/  IMAD.MOV.U32 R30, RZ, RZ, R26 ;  /* 0x000000ffff1e7224 */ /* 0x000fe200078e001a */
[C---:B------:R-:W-:Y:S01]  /*1520*/  FSETP.GEU.AND P2, PT, |R33|.reuse, 1.469367938527859385e-39, PT ;  /* 0x001000002100780b */ /* 0x040fe20003f4e200 */
[----:B------:R-:W-:Y:S01]  /*1530*/  IMAD.MOV.U32 R36, RZ, RZ, R32 ;  /* 0x000000ffff247224 */ /* 0x000fe200078e0020 */
[----:B------:R-:W-:Y:S01]  /*1540*/  LOP3.LUT R31, R0, 0x3ff00000, RZ, 0xfc, !PT ;  /* 0x3ff00000001f7812 */ /* 0x000fe200078efcff */
[----:B------:R-:W-:Y:S01]  /*1550*/  IMAD.MOV.U32 R34, RZ, RZ, 0x1 ;  /* 0x00000001ff227424 */ /* 0x000fe200078e00ff */
[----:B------:R-:W-:Y:S01]  /*1560*/  LOP3.LUT R8, R33, 0x7ff00000, RZ, 0xc0, !PT ;  /* 0x7ff0000021087812 */ /* 0x000fe200078ec0ff */
[----:B------:R-:W-:Y:S01]  /*1570*/  BSSY.RECONVERGENT B1, `(.L_x_14) ;  /* 0x0000054000017945 */ /* 0x000fe20003800200 */
[----:B------:R-:W-:-:S02]  /*1580*/  LOP3.LUT R13, R27, 0x7ff00000, RZ, 0xc0, !PT ;  /* 0x7ff000001b0d7812 */ /* 0x000fc400078ec0ff */
[----:B------:R-:W-:Y:S01]  /*1590*/  MOV R0, 0x1ca00000 ;  /* 0x1ca0000000007802 */ /* 0x000fe20000000f00 */
[----:B------:R-:W-:Y:S01]  /*15a0*/  @!P0 DMUL R30, R26, 8.98846567431157953865e+307 ;  /* 0x7fe000001a1e8828 */ /* 0x000fe20000000000 */
[----:B------:R-:W-:-:S03]  /*15b0*/  ISETP.GE.U32.AND P1, PT, R8, R13, PT ;  /* 0x0000000d0800720c */ /* 0x000fc60003f26070 */
[----:B------:R-:W-:Y:S02]  /*15c0*/  @!P2 LOP3.LUT R15, R27, 0x7ff00000, RZ, 0xc0, !PT ;  /* 0x7ff000001b0fa812 */ /* 0x000fe400078ec0ff */
[----:B------:R-:W0:Y:S01]  /*15d0*/  MUFU.RCP64H R35, R31 ;  /* 0x0000001f00237308 */ /* 0x000e220000001800 */
[----:B------:R-:W-:Y:S02]  /*15e0*/  SEL R14, R0, 0x63400000, !P1 ;  /* 0x63400000000e7807 */ /* 0x000fe40004800000 */
[----:B------:R-:W-:Y:S02]  /*15f0*/  @!P2 ISETP.GE.U32.AND P3, PT, R8, R15, PT ;  /* 0x0000000f0800a20c */ /* 0x000fe40003f66070 */
[----:B------:R-:W-:Y:S01]  /*1600*/  LOP3.LUT R37, R14, 0x800fffff, R33, 0xf8, !PT ;  /* 0x800fffff0e257812 */ /* 0x000fe200078ef821 */
[----:B------:R-:W-:Y:S01]  /*1610*/  @!P2 IMAD.MOV.U32 R14, RZ, RZ, RZ ;  /* 0x000000ffff0ea224 */ /* 0x000fe200078e00ff */
[----:B------:R-:W-:Y:S02]  /*1620*/  @!P2 SEL R15, R0, 0x63400000, !P3 ;  /* 0x63400000000fa807 */ /* 0x000fe40005800000 */
[----:B------:R-:W-:-:S02]  /*1630*/  @!P0 LOP3.LUT R13, R31, 0x7ff00000, RZ, 0xc0, !PT ;  /* 0x7ff000001f0d8812 */ /* 0x000fc400078ec0ff */
[----:B------:R-:W-:-:S04]  /*1640*/  @!P2 LOP3.LUT R15, R15, 0x80000000, R33, 0xf8, !PT ;  /* 0x800000000f0fa812 */ /* 0x000fc800078ef821 */
[----:B------:R-:W-:-:S06]  /*1650*/  @!P2 LOP3.LUT R15, R15, 0x100000, RZ, 0xfc, !PT ;  /* 0x001000000f0fa812 */ /* 0x000fcc00078efcff */
[----:B------:R-:W-:Y:S02]  /*1660*/  @!P2 DFMA R36, R36, 2, -R14 ;  /* 0x400000002424a82b */ /* 0x000fe4000000080e */
[----:B0-----:R-:W-:-:S08]  /*1670*/  DFMA R14, R34, -R30, 1 ;  /* 0x3ff00000220e742b */ /* 0x001fd0000000081e */
[----:B------:R-:W-:-:S08]  /*1680*/  DFMA R14, R14, R14, R14 ;  /* 0x0000000e0e0e722b */ /* 0x000fd0000000000e */
[----:B------:R-:W-:-:S08]  /*1690*/  DFMA R34, R34, R14, R34 ;  /* 0x0000000e2222722b */ /* 0x000fd00000000022 */
[----:B------:R-:W-:-:S08]  /*16a0*/  DFMA R38, R34, -R30, 1 ;  /* 0x3ff000002226742b */ /* 0x000fd0000000081e */
[----:B------:R-:W-:-:S08]  /*16b0*/  DFMA R38, R34, R38, R34 ;  /* 0x000000262226722b */ /* 0x000fd00000000022 */
[----:B------:R-:W-:-:S08]  /*16c0*/  DMUL R14, R38, R36 ;  /* 0x00000024260e7228 */ /* 0x000fd00000000000 */
[----:B------:R-:W-:-:S08]  /*16d0*/  DFMA R34, R14, -R30, R36 ;  /* 0x8000001e0e22722b */ /* 0x000fd00000000024 */
[----:B------:R-:W-:Y:S01]  /*16e0*/  DFMA R34, R38, R34, R14 ;  /* 0x000000222622722b */ /* 0x000fe2000000000e */
[----:B------:R-:W-:Y:S01]  /*16f0*/  IMAD.MOV.U32 R14, RZ, RZ, R8 ;  /* 0x000000ffff0e7224 */ /* 0x000fe200078e0008 */
[----:B------:R-:W-:-:S04]  /*1700*/  @!P2 LOP3.LUT R14, R37, 0x7ff00000, RZ, 0xc0, !PT ;  /* 0x7ff00000250ea812 */ /* 0x000fc800078ec0ff */
[----:B------:R-:W-:-:S04]  /*1710*/  IADD3 R15, PT, PT, R14, -0x1, RZ ;  /* 0xffffffff0e0f7810 */ /* 0x000fc80007ffe0ff */
[----:B------:R-:W-:Y:S01]  /*1720*/  ISETP.GT.U32.AND P0, PT, R15, 0x7feffffe, PT ;  /* 0x7feffffe0f00780c */ /* 0x000fe20003f04070 */
[----:B------:R-:W-:-:S05]  /*1730*/  VIADD R15, R13, 0xffffffff ;  /* 0xffffffff0d0f7836 */ /* 0x000fca0000000000 */
[----:B------:R-:W-:-:S13]  /*1740*/  ISETP.GT.U32.OR P0, PT, R15, 0x7feffffe, P0 ;  /* 0x7feffffe0f00780c */ /* 0x000fda0000704470 */
[----:B------:R-:W-:Y:S05]  /*1750*/  @P0 BRA `(.L_x_15) ;  /* 0x0000000000740947 */ /* 0x000fea0003800000 */
[----:B------:R-:W-:-:S04]  /*1760*/  LOP3.LUT R13, R27, 0x7ff00000, RZ, 0xc0, !PT ;  /* 0x7ff000001b0d7812 */ /* 0x000fc800078ec0ff */
[CC--:B------:R-:W-:Y:S02]  /*1770*/  VIADDMNMX R14, R8.reuse, -R13.reuse, 0xb9600000, !PT ;  /* 0xb9600000080e7446 */ /* 0x0c0fe4000780090d */
[----:B------:R-:W-:Y:S02]  /*1780*/  ISETP.GE.U32.AND P0, PT, R8, R13, PT ;  /* 0x0000000d0800720c */ /* 0x000fe40003f06070 */
[----:B------:R-:W-:Y:S02]  /*1790*/  VIMNMX R14, PT, PT, R14, 0x46a00000, PT ;  /* 0x46a000000e0e7848 */ /* 0x000fe40003fe0100 */
[----:B------:R-:W-:-:S05]  /*17a0*/  SEL R13, R0, 0x63400000, !P0 ;  /* 0x63400000000d7807 */ /* 0x000fca0004000000 */
[----:B------:R-:W-:Y:S02]  /*17b0*/  IMAD.IADD R13, R14, 0x1, -R13 ;  /* 0x000000010e0d7824 */ /* 0x000fe400078e0a0d */
[----:B------:R-:W-:Y:S02]  /*17c0*/  IMAD.MOV.U32 R14, RZ, RZ, RZ ;  /* 0x000000ffff0e7224 */ /* 0x000fe400078e00ff */
[----:B------:R-:W-:-:S06]  /*17d0*/  VIADD R15, R13, 0x7fe00000 ;  /* 0x7fe000000d0f7836 */ /* 0x000fcc0000000000 */
[----:B------:R-:W-:-:S10]  /*17e0*/  DMUL R38, R34, R14 ;  /* 0x0000000e22267228 */ /* 0x000fd40000000000 */
[----:B------:R-:W-:-:S13]  /*17f0*/  FSETP.GTU.AND P0, PT, |R39|, 1.469367938527859385e-39, PT ;  /* 0x001000002700780b */ /* 0x000fda0003f0c200 */
[----:B------:R-:W-:Y:S05]  /*1800*/  @P0 BRA `(.L_x_16) ;  /* 0x0000000000a80947 */ /* 0x000fea0003800000 */
[----:B------:R-:W-:Y:S01]  /*1810*/  DFMA R30, R34, -R30, R36 ;  /* 0x8000001e221e722b */ /* 0x000fe20000000024 */
[----:B------:R-:W-:-:S09]  /*1820*/  MOV R26, RZ ;  /* 0x000000ff001a7202 */ /* 0x000fd20000000f00 */
[C---:B------:R-:W-:Y:S02]  /*1830*/  FSETP.NEU.AND P0, PT, R31.reuse, RZ, PT ;  /* 0x000000ff1f00720b */ /* 0x040fe40003f0d000 */
[----:B------:R-:W-:-:S04]  /*1840*/  LOP3.LUT R0, R31, 0x80000000, R27, 0x48, !PT ;  /* 0x800000001f007812 */ /* 0x000fc800078e481b */
[----:B------:R-:W-:-:S07]  /*1850*/  LOP3.LUT R27, R0, R15, RZ, 0xfc, !PT ;  /* 0x0000000f001b7212 */ /* 0x000fce00078efcff */
[----:B------:R-:W-:Y:S05]  /*1860*/  @!P0 BRA `(.L_x_16) ;  /* 0x0000000000908947 */ /* 0x000fea0003800000 */
[----:B------:R-:W-:Y:S01]  /*1870*/  IMAD.MOV R15, RZ, RZ, -R13 ;  /* 0x000000ffff0f7224 */ /* 0x000fe200078e0a0d */
[----:B------:R-:W-:Y:S01]  /*1880*/  IADD3 R13, PT, PT, -R13, -0x43300000, RZ ;  /* 0xbcd000000d0d7810 */ /* 0x000fe20007ffe1ff */
[----:B------:R-:W-:-:S06]  /*1890*/  IMAD.MOV.U32 R14, RZ, RZ, RZ ;  /* 0x000000ffff0e7224 */ /* 0x000fcc00078e00ff */
[----:B------:R-:W-:Y:S02]  /*18a0*/  DFMA R14, R38, -R14, R34 ;  /* 0x8000000e260e722b */ /* 0x000fe40000000022 */
[----:B------:R-:W-:-:S08]  /*18b0*/  DMUL.RP R34, R34, R26 ;  /* 0x0000001a22227228 */ /* 0x000fd00000008000 */
[----:B------:R-:W-:Y:S02]  /*18c0*/  FSETP.NEU.AND P0, PT, |R15|, R13, PT ;  /* 0x0000000d0f00720b */ /* 0x000fe40003f0d200 */
[----:B------:R-:W-:Y:S02]  /*18d0*/  LOP3.LUT R0, R35, R0, RZ, 0x3c, !PT ;  /* 0x0000000023007212 */ /* 0x000fe400078e3cff */
[----:B------:R-:W-:Y:S02]  /*18e0*/  FSEL R8, R34, R38, !P0 ;  /* 0x0000002622087208 */ /* 0x000fe40004000000 */
[----:B------:R-:W-:-:S03]  /*18f0*/  FSEL R13, R0, R39, !P0 ;  /* 0x00000027000d7208 */ /* 0x000fc60004000000 */
[----:B------:R-:W-:Y:S02]  /*1900*/  IMAD.MOV.U32 R38, RZ, RZ, R8 ;  /* 0x000000ffff267224 */ /* 0x000fe400078e0008 */
[----:B------:R-:W-:Y:S01]  /*1910*/  IMAD.MOV.U32 R39, RZ, RZ, R13 ;  /* 0x000000ffff277224 */ /* 0x000fe200078e000d */
[----:B------:R-:W-:Y:S06]  /*1920*/  BRA `(.L_x_16) ;  /* 0x0000000000607947 */ /* 0x000fec0003800000 */
.L_x_15:
[----:B------:R-:W-:-:S14]  /*1930*/  DSETP.NAN.AND P0, PT, R32, R32, PT ;  /* 0x000000202000722a */ /* 0x000fdc0003f08000 */
[----:B------:R-:W-:Y:S05]  /*1940*/  @P0 BRA `(.L_x_17) ;  /* 0x00000000004c0947 */ /* 0x000fea0003800000 */
[----:B------:R-:W-:-:S14]  /*1950*/  DSETP.NAN.AND P0, PT, R26, R26, PT ;  /* 0x0000001a1a00722a */ /* 0x000fdc0003f08000 */
[----:B------:R-:W-:Y:S05]  /*1960*/  @P0 BRA `(.L_x_18) ;  /* 0x0000000000340947 */ /* 0x000fea0003800000 */
[----:B------:R-:W-:Y:S01]  /*1970*/  ISETP.NE.AND P0, PT, R14, R13, PT ;  /* 0x0000000d0e00720c */ /* 0x000fe20003f05270 */
[----:B------:R-:W-:Y:S01]  /*1980*/  IMAD.MOV.U32 R39, RZ, RZ, -0x80000 ;  /* 0xfff80000ff277424 */ /* 0x000fe200078e00ff */
[----:B------:R-:W-:-:S11]  /*1990*/  MOV R38, 0x0 ;  /* 0x0000000000267802 */ /* 0x000fd60000000f00 */
[----:B------:R-:W-:Y:S05]  /*19a0*/  @!P0 BRA `(.L_x_16) ;  /* 0x0000000000408947 */ /* 0x000fea0003800000 */
[----:B------:R-:W-:Y:S02]  /*19b0*/  ISETP.NE.AND P0, PT, R14, 0x7ff00000, PT ;  /* 0x7ff000000e00780c */ /* 0x000fe40003f05270 */
[----:B------:R-:W-:Y:S02]  /*19c0*/  LOP3.LUT R27, R33, 0x80000000, R27, 0x48, !PT ;  /* 0x80000000211b7812 */ /* 0x000fe400078e481b */
[----:B------:R-:W-:-:S13]  /*19d0*/  ISETP.EQ.OR P0, PT, R13, RZ, !P0 ;  /* 0x000000ff0d00720c */ /* 0x000fda0004702670 */
[----:B------:R-:W-:Y:S01]  /*19e0*/  @P0 LOP3.LUT R0, R27, 0x7ff00000, RZ, 0xfc, !PT ;  /* 0x7ff000001b000812 */ /* 0x000fe200078efcff */
[----:B------:R-:W-:Y:S02]  /*19f0*/  @!P0 IMAD.MOV.U32 R38, RZ, RZ, RZ ;  /* 0x000000ffff268224 */ /* 0x000fe400078e00ff */
[----:B------:R-:W-:Y:S01]  /*1a00*/  @!P0 IMAD.MOV.U32 R39, RZ, RZ, R27 ;  /* 0x000000ffff278224 */ /* 0x000fe200078e001b */
[----:B------:R-:W-:Y:S01]  /*1a10*/  @P0 MOV R39, R0 ;  /* 0x0000000000270202 */ /* 0x000fe20000000f00 */
[----:B------:R-:W-:Y:S01]  /*1a20*/  @P0 IMAD.MOV.U32 R38, RZ, RZ, RZ ;  /* 0x000000ffff260224 */ /* 0x000fe200078e00ff */
[----:B------:R-:W-:Y:S06]  /*1a30*/  BRA `(.L_x_16) ;  /* 0x00000000001c7947 */ /* 0x000fec0003800000 */
.L_x_18:
[----:B------:R-:W-:Y:S01]  /*1a40*/  LOP3.LUT R13, R27, 0x80000, RZ, 0xfc, !PT ;  /* 0x000800001b0d7812 */ /* 0x000fe200078efcff */
[----:B------:R-:W-:-:S04]  /*1a50*/  IMAD.MOV.U32 R38, RZ, RZ, R26 ;  /* 0x000000ffff267224 */ /* 0x000fc800078e001a */
[----:B------:R-:W-:Y:S01]  /*1a60*/  IMAD.MOV.U32 R39, RZ, RZ, R13 ;  /* 0x000000ffff277224 */ /* 0x000fe200078e000d */
[----:B------:R-:W-:Y:S06]  /*1a70*/  BRA `(.L_x_16) ;  /* 0x00000000000c7947 */ /* 0x000fec0003800000 */
.L_x_17:
[----:B------:R-:W-:Y:S01]  /*1a80*/  LOP3.LUT R13, R33, 0x80000, RZ, 0xfc, !PT ;  /* 0x00080000210d7812 */ /* 0x000fe200078efcff */
[----:B------:R-:W-:-:S04]  /*1a90*/  IMAD.MOV.U32 R38, RZ, RZ, R32 ;  /* 0x000000ffff267224 */ /* 0x000fc800078e0020 */
[----:B------:R-:W-:-:S07]  /*1aa0*/  IMAD.MOV.U32 R39, RZ, RZ, R13 ;  /* 0x000000ffff277224 */ /* 0x000fce00078e000d */
.L_x_16:
[----:B------:R-:W-:Y:S05]  /*1ab0*/  BSYNC.RECONVERGENT B1 ;  /* 0x0000000000017941 */ /* 0x000fea0003800200 */
.L_x_14:
[----:B------:R-:W-:Y:S01]  /*1ac0*/  IMAD.MOV.U32 R14, RZ, RZ, R12 ;  /* 0x000000ffff0e7224 */ /* 0x000fe200078e000c */
[----:B------:R-:W-:Y:S01]  /*1ad0*/  MOV R0, R38 ;  /* 0x0000002600007202 */ /* 0x000fe20000000f00 */
[----:B------:R-:W-:Y:S02]  /*1ae0*/  IMAD.MOV.U32 R15, RZ, RZ, 0x0 ;  /* 0x00000000ff0f7424 */ /* 0x000fe400078e00ff */
[----:B------:R-:W-:Y:S02]  /*1af0*/  IMAD.MOV.U32 R13, RZ, RZ, R39 ;  /* 0x000000ffff0d7224 */ /* 0x000fe400078e0027 */
[----:B------:R-:W-:Y:S05]  /*1b00*/  RET.REL.NODEC R14 `(_Z13calc_velocity9ParameterPdS0_S0_S0_S0_) ;  /* 0xffffffe40e3c7950 */ /* 0x000fea0003c3ffff */
        .type           $_Z13calc_velocity9ParameterPdS0_S0_S0_S0_$__internal_accurate_pow,@function
        .size           $_Z13calc_velocity9ParameterPdS0_S0_S0_S0_$__internal_accurate_pow,(.L_x_61 - $_Z13calc_velocity9ParameterPdS0_S0_S0_S0_$__internal_accurate_pow)
$_Z13calc_velocity9ParameterPdS0_S0_S0_S0_$__internal_accurate_pow:
[----:B------:R-:W-:Y:S01]  /*1b10*/  ISETP.GT.U32.AND P0, PT, R15, 0xfffff, PT ;  /* 0x000fffff0f00780c */ /* 0x000fe20003f04070 */
[----:B------:R-:W-:Y:S01]  /*1b20*/  IMAD.MOV.U32 R8, RZ, RZ, R15 ;  /* 0x000000ffff087224 */ /* 0x000fe200078e000f */
[----:B------:R-:W-:Y:S01]  /*1b30*/  MOV R12, RZ ;  /* 0x000000ff000c7202 */ /* 0x000fe20000000f00 */
[----:B------:R-:W-:Y:S01]  /*1b40*/  UMOV UR6, 0x7d2cafe2 ;  /* 0x7d2cafe200067882 */ /* 0x000fe20000000000 */
[----:B------:R-:W-:Y:S01]  /*1b50*/  UMOV UR7, 0x3eb0f5ff ;  /* 0x3eb0f5ff00077882 */ /* 0x000fe20000000000 */
[----:B------:R-:W-:Y:S01]  /*1b60*/  UMOV UR8, 0x3b39803f ;  /* 0x3b39803f00087882 */ /* 0x000fe20000000000 */
[----:B------:R-:W-:-:S07]  /*1b70*/  UMOV UR9, 0x3c7abc9e ;  /* 0x3c7abc9e00097882 */ /* 0x000fce0000000000 */
[----:B------:R-:W-:-:S10]  /*1b80*/  @!P0 DMUL R26, R14, 1.80143985094819840000e+16 ;  /* 0x435000000e1a8828 */ /* 0x000fd40000000000 */
[----:B------:R-:W-:Y:S01]  /*1b90*/  @!P0 MOV R8, R27 ;  /* 0x0000001b00088202 */ /* 0x000fe20000000f00 */
[----:B------:R-:W-:-:S03]  /*1ba0*/  @!P0 IMAD.MOV.U32 R14, RZ, RZ, R26 ;  /* 0x000000ffff0e8224 */ /* 0x000fc600078e001a */
[----:B------:R-:W-:Y:S01]  /*1bb0*/  LOP3.LUT R8, R8, 0x800fffff, RZ, 0xc0, !PT ;  /* 0x800fffff08087812 */ /* 0x000fe200078ec0ff */
[----:B------:R-:W-:-:S03]  /*1bc0*/  IMAD.MOV.U32 R34, RZ, RZ, R14 ;  /* 0x000000ffff227224 */ /* 0x000fc600078e000e */
[----:B------:R-:W-:Y:S02]  /*1bd0*/  LOP3.LUT R35, R8, 0x3ff00000, RZ, 0xfc, !PT ;  /* 0x3ff0000008237812 */ /* 0x000fe400078efcff */
[----:B------:R-:W-:Y:S02]  /*1be0*/  SHF.R.U32.HI R8, RZ, 0x14, R15 ;  /* 0x00000014ff087819 */ /* 0x000fe4000001160f */
[----:B------:R-:W-:Y:S02]  /*1bf0*/  ISETP.GE.U32.AND P1, PT, R35, 0x3ff6a09f, PT ;  /* 0x3ff6a09f2300780c */ /* 0x000fe40003f26070 */
[----:B------:R-:W-:-:S11]  /*1c00*/  @!P0 LEA.HI R8, R27, 0xffffffca, RZ, 0xc ;  /* 0xffffffca1b088811 */ /* 0x000fd600078f60ff */
[----:B------:R-:W-:-:S04]  /*1c10*/  @P1 VIADD R13, R35, 0xfff00000 ;  /* 0xfff00000230d1836 */ /* 0x000fc80000000000 */
[----:B------:R-:W-:-:S06]  /*1c20*/  @P1 IMAD.MOV.U32 R35, RZ, RZ, R13 ;  /* 0x000000ffff231224 */ /* 0x000fcc00078e000d */
[C---:B------:R-:W-:Y:S02]  /*1c30*/  DADD R36, R34.reuse, 1 ;  /* 0x3ff0000022247429 */ /* 0x040fe40000000000 */
[----:B------:R-:W-:-:S04]  /*1c40*/  DADD R34, R34, -1 ;  /* 0xbff0000022227429 */ /* 0x000fc80000000000 */
[----:B------:R-:W0:Y:S02]  /*1c50*/  MUFU.RCP64H R13, R37 ;  /* 0x00000025000d7308 */ /* 0x000e240000001800 */
[----:B0-----:R-:W-:-:S08]  /*1c60*/  DFMA R32, -R36, R12, 1 ;  /* 0x3ff000002420742b */ /* 0x001fd0000000010c */
[----:B------:R-:W-:-:S08]  /*1c70*/  DFMA R32, R32, R32, R32 ;  /* 0x000000202020722b */ /* 0x000fd00000000020 */
[----:B------:R-:W-:Y:S01]  /*1c80*/  DFMA R32, R12, R32, R12 ;  /* 0x000000200c20722b */ /* 0x000fe2000000000c */
[----:B------:R-:W-:Y:S02]  /*1c90*/  IMAD.MOV.U32 R12, RZ, RZ, 0x41ad3b5a ;  /* 0x41ad3b5aff0c7424 */ /* 0x000fe400078e00ff */
[----:B------:R-:W-:-:S05]  /*1ca0*/  IMAD.MOV.U32 R13, RZ, RZ, 0x3ed0f5d2 ;  /* 0x3ed0f5d2ff0d7424 */ /* 0x000fca00078e00ff */
[----:B------:R-:W-:-:S08]  /*1cb0*/  DMUL R38, R34, R32 ;  /* 0x0000002022267228 */ /* 0x000fd00000000000 */
[----:B------:R-:W-:-:S08]  /*1cc0*/  DFMA R38, R34, R32, R38 ;  /* 0x000000202226722b */ /* 0x000fd00000000026 */
[----:B------:R-:W-:Y:S02]  /*1cd0*/  DMUL R30, R38, R38 ;  /* 0x00000026261e7228 */ /* 0x000fe40000000000 */
[----:B------:R-:W-:-:S06]  /*1ce0*/  DADD R36, R34, -R38 ;  /* 0x0000000022247229 */ /* 0x000fcc0000000826 */
[----:B------:R-:W-:Y:S01]  /*1cf0*/  DFMA R12, R30, UR6, R12 ;  /* 0x000000061e0c7c2b */ /* 0x000fe2000800000c */
[----:B------:R-:W-:Y:S01]  /*1d00*/  UMOV UR6, 0x75488a3f ;  /* 0x75488a3f00067882 */ /* 0x000fe20000000000 */
[----:B------:R-:W-:Y:S01]  /*1d10*/  UMOV UR7, 0x3ef3b20a ;  /* 0x3ef3b20a00077882 */ /* 0x000fe20000000000 */
[----:B------:R-:W-:-:S05]  /*1d20*/  DADD R36, R36, R36 ;  /* 0x0000000024247229 */ /* 0x000fca0000000024 */
[----:B------:R-:W-:Y:S01]  /*1d30*/  DFMA R12, R30, R12, UR6 ;  /* 0x000000061e0c7e2b */ /* 0x000fe2000800000c */
[----:B------:R-:W-:Y:S01]  /*1d40*/  UMOV UR6, 0xe4faecd5 ;  /* 0xe4faecd500067882 */ /* 0x000fe20000000000 */
[----:B------:R-:W-:Y:S01]  /*1d50*/  UMOV UR7, 0x3f1745cd ;  /* 0x3f1745cd00077882 */ /* 0x000fe20000000000 */
[----:B------:R-:W-:-:S05]  /*1d60*/  DFMA R36, R34, -R38, R36 ;  /* 0x800000262224722b */ /* 0x000fca0000000024 */
[----:B------:R-:W-:Y:S01]  /*1d70*/  DFMA R12, R30, R12, UR6 ;  /* 0x000000061e0c7e2b */ /* 0x000fe2000800000c */
[----:B------:R-:W-:Y:S01]  /*1d80*/  UMOV UR6, 0x258a578b ;  /* 0x258a578b00067882 */ /* 0x000fe20000000000 */
[----:B------:R-:W-:Y:S01]  /*1d90*/  UMOV UR7, 0x3f3c71c7 ;  /* 0x3f3c71c700077882 */ /* 0x000fe20000000000 */
[----:B------:R-:W-:-:S05]  /*1da0*/  DMUL R36, R32, R36 ;  /* 0x0000002420247228 */ /* 0x000fca0000000000 */
[----:B------:R-:W-:Y:S01]  /*1db0*/  DFMA R12, R30, R12, UR6 ;  /* 0x000000061e0c7e2b */ /* 0x000fe2000800000c */
[----:B------:R-:W-:Y:S01]  /*1dc0*/  UMOV UR6, 0x9242b910 ;  /* 0x9242b91000067882 */ /* 0x000fe20000000000 */
[----:B------:R-:W-:-:S03]  /*1dd0*/  UMOV UR7, 0x3f624924 ;  /* 0x3f62492400077882 */ /* 0x000fc60000000000 */
[----:B------:R-:W-:Y:S02]  /*1de0*/  VIADD R15, R37, 0x100000 ;  /* 0x00100000250f7836 */ /* 0x000fe40000000000 */
[----:B------:R-:W-:Y:S01]  /*1df0*/  IMAD.MOV.U32 R14, RZ, RZ, R36 ;  /* 0x000000ffff0e7224 */ /* 0x000fe200078e0024 */
[----:B------:R-:W-:Y:S01]  /*1e00*/  DFMA R12, R30, R12, UR6 ;  /* 0x000000061e0c7e2b */ /* 0x000fe2000800000c */
[----:B------:R-:W-:Y:S01]  /*1e10*/  UMOV UR6, 0x99999dfb ;  /* 0x99999dfb00067882 */ /* 0x000fe20000000000 */
[----:B------:R-:W-:-:S06]  /*1e20*/  UMOV UR7, 0x3f899999 ;  /* 0x3f89999900077882 */ /* 0x000fcc0000000000 */
[----:B------:R-:W-:Y:S01]  /*1e30*/  DFMA R12, R30, R12, UR6 ;  /* 0x000000061e0c7e2b */ /* 0x000fe2000800000c */
[----:B------:R-:W-:Y:S01]  /*1e40*/  UMOV UR6, 0x55555555 ;  /* 0x5555555500067882 */ /* 0x000fe20000000000 */
[----:B------:R-:W-:-:S06]  /*1e50*/  UMOV UR7, 0x3fb55555 ;  /* 0x3fb5555500077882 */ /* 0x000fcc0000000000 */
[----:B------:R-:W-:-:S08]  /*1e60*/  DFMA R34, R30, R12, UR6 ;  /* 0x000000061e227e2b */ /* 0x000fd0000800000c */
[----:B------:R-:W-:Y:S01]  /*1e70*/  DADD R32, -R34, UR6 ;  /* 0x0000000622207e29 */ /* 0x000fe20008000100 */
[----:B------:R-:W-:Y:S01]  /*1e80*/  UMOV UR6, 0xb9e7b0 ;  /* 0x00b9e7b000067882 */ /* 0x000fe20000000000 */
[----:B------:R-:W-:-:S06]  /*1e90*/  UMOV UR7, 0x3c46a4cb ;  /* 0x3c46a4cb00077882 */ /* 0x000fcc0000000000 */
[----:B------:R-:W-:Y:S02]  /*1ea0*/  DFMA R32, R30, R12, R32 ;  /* 0x0000000c1e20722b */ /* 0x000fe40000000020 */
[----:B------:R-:W-:-:S06]  /*1eb0*/  DMUL R12, R38, R38 ;  /* 0x00000026260c7228 */ /* 0x000fcc0000000000 */
[----:B------:R-:W-:Y:S01]  /*1ec0*/  DADD R32, R32, -UR6 ;  /* 0x8000000620207e29 */ /* 0x000fe20008000000 */
[----:B------:R-:W-:Y:S01]  /*1ed0*/  UMOV UR6, 0x80000000 ;  /* 0x8000000000067882 */ /* 0x000fe20000000000 */
[----:B------:R-:W-:Y:S01]  /*1ee0*/  DFMA R26, R38, R38, -R12 ;  /* 0x00000026261a722b */ /* 0x000fe2000000080c */
[----:B------:R-:W-:-:S07]  /*1ef0*/  UMOV UR7, 0x43300000 ;  /* 0x4330000000077882 */ /* 0x000fce0000000000 */
[C---:B------:R-:W-:Y:S02]  /*1f00*/  DFMA R14, R38.reuse, R14, R26 ;  /* 0x0000000e260e722b */ /* 0x040fe4000000001a */
[----:B------:R-:W-:-:S08]  /*1f10*/  DMUL R26, R38, R12 ;  /* 0x0000000c261a7228 */ /* 0x000fd00000000000 */
[----:B------:R-:W-:-:S08]  /*1f20*/  DFMA R30, R38, R12, -R26 ;  /* 0x0000000c261e722b */ /* 0x000fd0000000081a */
[----:B------:R-:W-:Y:S02]  /*1f30*/  DFMA R30, R36, R12, R30 ;  /* 0x0000000c241e722b */ /* 0x000fe4000000001e */
[----:B------:R-:W-:-:S06]  /*1f40*/  DADD R12, R34, R32 ;  /* 0x00000000220c7229 */ /* 0x000fcc0000000020 */
[----:B------:R-:W-:Y:S02]  /*1f50*/  DFMA R14, R38, R14, R30 ;  /* 0x0000000e260e722b */ /* 0x000fe4000000001e */
[----:B------:R-:W-:-:S08]  /*1f60*/  DADD R34, R34, -R12 ;  /* 0x0000000022227229 */ /* 0x000fd0000000080c */
[----:B------:R-:W-:Y:S02]  /*1f70*/  DADD R34, R32, R34 ;  /* 0x0000000020227229 */ /* 0x000fe40000000022 */
[----:B------:R-:W-:-:S08]  /*1f80*/  DMUL R32, R12, R26 ;  /* 0x0000001a0c207228 */ /* 0x000fd00000000000 */
[----:B------:R-:W-:-:S08]  /*1f90*/  DFMA R30, R12, R26, -R32 ;  /* 0x0000001a0c1e722b */ /* 0x000fd00000000820 */
[----:B------:R-:W-:-:S08]  /*1fa0*/  DFMA R14, R12, R14, R30 ;  /* 0x0000000e0c0e722b */ /* 0x000fd0000000001e */
[----:B------:R-:W-:-:S08]  /*1fb0*/  DFMA R34, R34, R26, R14 ;  /* 0x0000001a2222722b */ /* 0x000fd0000000000e */
[----:B------:R-:W-:-:S08]  /*1fc0*/  DADD R14, R32, R34 ;  /* 0x00000000200e7229 */ /* 0x000fd00000000022 */
[--C-:B------:R-:W-:Y:S02]  /*1fd0*/  DADD R12, R38, R14.reuse ;  /* 0x00000000260c7229 */ /* 0x100fe4000000000e */
[----:B------:R-:W-:-:S06]  /*1fe0*/  DADD R32, R32, -R14 ;  /* 0x0000000020207229 */ /* 0x000fcc000000080e */
[----:B------:R-:W-:Y:S02]  /*1ff0*/  DADD R38, R38, -R12 ;  /* 0x0000000026267229 */ /* 0x000fe4000000080c */
[----:B------:R-:W-:-:S06]  /*2000*/  DADD R32, R34, R32 ;  /* 0x0000000022207229 */ /* 0x000fcc0000000020 */
[----:B------:R-:W-:Y:S01]  /*2010*/  DADD R38, R14, R38 ;  /* 0x000000000e267229 */ /* 0x000fe20000000026 */
[C---:B------:R-:W-:Y:S01]  /*2020*/  IADD3 R14, PT, PT, R8.reuse, -0x3ff, RZ ;  /* 0xfffffc01080e7810 */ /* 0x040fe20007ffe0ff */
[----:B------:R-:W-:Y:S02]  /*2030*/  @P1 VIADD R14, R8, 0xfffffc02 ;  /* 0xfffffc02080e1836 */ /* 0x000fe40000000000 */
[----:B------:R-:W-:-:S04]  /*2040*/  IMAD.MOV.U32 R15, RZ, RZ, 0x43300000 ;  /* 0x43300000ff0f7424 */ /* 0x000fc800078e00ff */
[----:B------:R-:W-:Y:S01]  /*2050*/  DADD R32, R32, R38 ;  /* 0x0000000020207229 */ /* 0x000fe20000000026 */
[----:B------:R-:W-:-:S06]  /*2060*/  LOP3.LUT R14, R14, 0x80000000, RZ, 0x3c, !PT ;  /* 0x800000000e0e7812 */ /* 0x000fcc00078e3cff */
[----:B------:R-:W-:Y:S01]  /*2070*/  DADD R14, R14, -UR6 ;  /* 0x800000060e0e7e29 */ /* 0x000fe20008000000 */
[----:B------:R-:W-:Y:S01]  /*2080*/  UMOV UR6, 0xfefa39ef ;  /* 0xfefa39ef00067882 */ /* 0x000fe20000000000 */
[----:B------:R-:W-:Y:S01]  /*2090*/  DADD R36, R36, R32 ;  /* 0x0000000024247229 */ /* 0x000fe20000000020 */
[----:B------:R-:W-:-:S07]  /*20a0*/  UMOV UR7, 0x3fe62e42 ;  /* 0x3fe62e4200077882 */ /* 0x000fce0000000000 */
[----:B------:R-:W-:-:S08]  /*20b0*/  DADD R30, R12, R36 ;  /* 0x000000000c1e7229 */ /* 0x000fd00000000024 */
[--C-:B------:R-:W-:Y:S02]  /*20c0*/  DFMA R26, R14, UR6, R30.reuse ;  /* 0x000000060e1a7c2b */ /* 0x100fe4000800001e */
[----:B------:R-:W-:-:S06]  /*20d0*/  DADD R32, R12, -R30 ;  /* 0x000000000c207229 */ /* 0x000fcc000000081e */
[----:B------:R-:W-:Y:S02]  /*20e0*/  DFMA R12, R14, -UR6, R26 ;  /* 0x800000060e0c7c2b */ /* 0x000fe4000800001a */
[----:B------:R-:W-:-:S06]  /*20f0*/  DADD R32, R36, R32 ;  /* 0x0000000024207229 */ /* 0x000fcc0000000020 */
[----:B------:R-:W-:-:S08]  /*2100*/  DADD R12, -R30, R12 ;  /* 0x000000001e0c7229 */ /* 0x000fd0000000010c */
[----:B------:R-:W-:-:S08]  /*2110*/  DADD R12, R32, -R12 ;  /* 0x00000000200c7229 */ /* 0x000fd0000000080c */
[----:B------:R-:W-:-:S08]  /*2120*/  DFMA R14, R14, UR8, R12 ;  /* 0x000000080e0e7c2b */ /* 0x000fd0000800000c */
[----:B------:R-:W-:-:S08]  /*2130*/  DADD R12, R26, R14 ;  /* 0x000000001a0c7229 */ /* 0x000fd0000000000e */
[----:B------:R-:W-:Y:S02]  /*2140*/  DADD R26, R26, -R12 ;  /* 0x000000001a1a7229 */ /* 0x000fe4000000080c */
[----:B------:R-:W-:-:S06]  /*2150*/  DMUL R34, R12, 2 ;  /* 0x400000000c227828 */ /* 0x000fcc0000000000 */
[----:B------:R-:W-:Y:S02]  /*2160*/  DADD R26, R14, R26 ;  /* 0x000000000e1a7229 */ /* 0x000fe4000000001a */
[----:B------:R-:W-:Y:S01]  /*2170*/  DFMA R32, R12, 2, -R34 ;  /* 0x400000000c20782b */ /* 0x000fe20000000822 */
[----:B------:R-:W-:Y:S02]  /*2180*/  IMAD.MOV.U32 R14, RZ, RZ, 0x652b82fe ;  /* 0x652b82feff0e7424 */ /* 0x000fe400078e00ff */
[----:B------:R-:W-:-:S05]  /*2190*/  IMAD.MOV.U32 R15, RZ, RZ, 0x3ff71547 ;  /* 0x3ff71547ff0f7424 */ /* 0x000fca00078e00ff */
[----:B------:R-:W-:-:S08]  /*21a0*/  DFMA R32, R26, 2, R32 ;  /* 0x400000001a20782b */ /* 0x000fd00000000020 */
[----:B------:R-:W-:-:S08]  /*21b0*/  DADD R12, R34, R32 ;  /* 0x00000000220c7229 */ /* 0x000fd00000000020 */
[----:B------:R-:W-:Y:S02]  /*21c0*/  DFMA R14, R12, R14, 6.75539944105574400000e+15 ;  /* 0x433800000c0e742b */ /* 0x000fe4000000000e */
[----:B------:R-:W-:Y:S01]  /*21d0*/  FSETP.GEU.AND P0, PT, |R13|, 4.1917929649353027344, PT ;  /* 0x4086232b0d00780b */ /* 0x000fe20003f0e200 */
[----:B------:R-:W-:-:S05]  /*21e0*/  DADD R34, R34, -R12 ;  /* 0x0000000022227229 */ /* 0x000fca000000080c */
[----:B------:R-:W-:-:S03]  /*21f0*/  DADD R26, R14, -6.75539944105574400000e+15 ;  /* 0xc33800000e1a7429 */ /* 0x000fc60000000000 */
[----:B------:R-:W-:-:S05]  /*2200*/  DADD R32, R32, R34 ;  /* 0x0000000020207229 */ /* 0x000fca0000000022 */
[----:B------:R-:W-:Y:S01]  /*2210*/  DFMA R30, R26, -UR6, R12 ;  /* 0x800000061a1e7c2b */ /* 0x000fe2000800000c */
[----:B------:R-:W-:Y:S01]  /*2220*/  UMOV UR6, 0x3b39803f ;  /* 0x3b39803f00067882 */ /* 0x000fe20000000000 */
[----:B------:R-:W-:-:S06]  /*2230*/  UMOV UR7, 0x3c7abc9e ;  /* 0x3c7abc9e00077882 */ /* 0x000fcc0000000000 */
[----:B------:R-:W-:Y:S01]  /*2240*/  DFMA R30, R26, -UR6, R30 ;  /* 0x800000061a1e7c2b */ /* 0x000fe2000800001e */
[----:B------:R-:W-:Y:S01]  /*2250*/  UMOV UR6, 0x69ce2bdf ;  /* 0x69ce2bdf00067882 */ /* 0x000fe20000000000 */
[----:B------:R-:W-:Y:S01]  /*2260*/  MOV R26, 0xfca213ea ;  /* 0xfca213ea001a7802 */ /* 0x000fe20000000f00 */
[----:B------:R-:W-:Y:S01]  /*2270*/  IMAD.MOV.U32 R27, RZ, RZ, 0x3e928af3 ;  /* 0x3e928af3ff1b7424 */ /* 0x000fe200078e00ff */
[----:B------:R-:W-:-:S05]  /*2280*/  UMOV UR7, 0x3e5ade15 ;  /* 0x3e5ade1500077882 */ /* 0x000fca0000000000 */
[----:B------:R-:W-:Y:S01]  /*2290*/  DFMA R26, R30, UR6, R26 ;  /* 0x000000061e1a7c2b */ /* 0x000fe2000800001a */
[----:B------:R-:W-:Y:S01]  /*22a0*/  UMOV UR6, 0x62401315 ;  /* 0x6240131500067882 */ /* 0x000fe20000000000 */
[----:B------:R-:W-:-:S06]  /*22b0*/  UMOV UR7, 0x3ec71dee ;  /* 0x3ec71dee00077882 */ /* 0x000fcc0000000000 */
[----:B------:R-:W-:Y:S01]  /*22c0*/  DFMA R26, R30, R26, UR6 ;  /* 0x000000061e1a7e2b */ /* 0x000fe2000800001a */
        /* <DEDUP_REMOVED lines=20> */
[----:B------:R-:W-:-:S08]  /*2410*/  DFMA R26, R30, R26, UR6 ;  /* 0x000000061e1a7e2b */ /* 0x000fd0000800001a */
[----:B------:R-:W-:-:S08]  /*2420*/  DFMA R26, R30, R26, 1 ;  /* 0x3ff000001e1a742b */ /* 0x000fd0000000001a */
[----:B------:R-:W-:-:S10]  /*2430*/  DFMA R26, R30, R26, 1 ;  /* 0x3ff000001e1a742b */ /* 0x000fd4000000001a */
[----:B------:R-:W-:Y:S02]  /*2440*/  IMAD R31, R14, 0x100000, R27 ;  /* 0x001000000e1f7824 */ /* 0x000fe400078e021b */
[----:B------:R-:W-:Y:S01]  /*2450*/  IMAD.MOV.U32 R30, RZ, RZ, R26 ;  /* 0x000000ffff1e7224 */ /* 0x000fe200078e001a */
[----:B------:R-:W-:Y:S06]  /*2460*/  @!P0 BRA `(.L_x_19) ;  /* 0x0000000000348947 */ /* 0x000fec0003800000 */
[----:B------:R-:W-:Y:S01]  /*2470*/  FSETP.GEU.AND P1, PT, |R13|, 4.2275390625, PT ;  /* 0x408748000d00780b */ /* 0x000fe20003f2e200 */
[C---:B------:R-:W-:Y:S02]  /*2480*/  DADD R30, R12.reuse, +INF ;  /* 0x7ff000000c1e7429 */ /* 0x040fe40000000000 */
[----:B------:R-:W-:-:S08]  /*2490*/  DSETP.GEU.AND P0, PT, R12, RZ, PT ;  /* 0x000000ff0c00722a */ /* 0x000fd00003f0e000 */
[----:B------:R-:W-:Y:S02]  /*24a0*/  FSEL R30, R30, RZ, P0 ;  /* 0x000000ff1e1e7208 */ /* 0x000fe40000000000 */
[----:B------:R-:W-:Y:S01]  /*24b0*/  FSEL R31, R31, RZ, P0 ;  /* 0x000000ff1f1f7208 */ /* 0x000fe20000000000 */
[----:B------:R-:W-:Y:S06]  /*24c0*/  @P1 BRA `(.L_x_19) ;  /* 0x00000000001c1947 */ /* 0x000fec0003800000 */
[----:B------:R-:W-:Y:S01]  /*24d0*/  LEA.HI R8, R14, R14, RZ, 0x1 ;  /* 0x0000000e0e087211 */ /* 0x000fe200078f08ff */
[----:B------:R-:W-:-:S03]  /*24e0*/  IMAD.MOV.U32 R30, RZ, RZ, RZ ;  /* 0x000000ffff1e7224 */ /* 0x000fc600078e00ff */
[----:B------:R-:W-:-:S04]  /*24f0*/  SHF.R.S32.HI R13, RZ, 0x1, R8 ;  /* 0x00000001ff0d7819 */ /* 0x000fc80000011408 */
[----:B------:R-:W-:Y:S01]  /*2500*/  LEA R27, R13, R27, 0x14 ;  /* 0x0000001b0d1b7211 */ /* 0x000fe200078ea0ff */
[----:B------:R-:W-:-:S05]  /*2510*/  IMAD.IADD R14, R14, 0x1, -R13 ;  /* 0x000000010e0e7824 */ /* 0x000fca00078e0a0d */
[----:B------:R-:W-:-:S06]  /*2520*/  LEA R31, R14, 0x3ff00000, 0x14 ;  /* 0x3ff000000e1f7811 */ /* 0x000fcc00078ea0ff */
[----:B------:R-:W-:-:S11]  /*2530*/  DMUL R30, R26, R30 ;  /* 0x0000001e1a1e7228 */ /* 0x000fd60000000000 */
.L_x_19:
[----:B------:R-:W-:Y:S01]  /*2540*/  DFMA R32, R32, R30, R30 ;  /* 0x0000001e2020722b */ /* 0x000fe2000000001e */
[----:B------:R-:W-:Y:S01]  /*2550*/  IMAD.MOV.U32 R12, RZ, RZ, R0 ;  /* 0x000000ffff0c7224 */ /* 0x000fe200078e0000 */
[----:B------:R-:W-:Y:S01]  /*2560*/  DSETP.NEU.AND P0, PT, |R30|, +INF , PT ;  /* 0x7ff000001e00742a */ /* 0x000fe20003f0d200 */
[----:B------:R-:W-:-:S07]  /*2570*/  IMAD.MOV.U32 R13, RZ, RZ, 0x0 ;  /* 0x00000000ff0d7424 */ /* 0x000fce00078e00ff */
[----:B------:R-:W-:Y:S02]  /*2580*/  FSEL R8, R30, R32, !P0 ;  /* 0x000000201e087208 */ /* 0x000fe40004000000 */
[----:B------:R-:W-:Y:S01]  /*2590*/  FSEL R31, R31, R33, !P0 ;  /* 0x000000211f1f7208 */ /* 0x000fe20004000000 */
[----:B------:R-:W-:Y:S06]  /*25a0*/  RET.REL.NODEC R12 `(_Z13calc_velocity9ParameterPdS0_S0_S0_S0_) ;  /* 0xffffffd80c947950 */ /* 0x000fec0003c3ffff */
.L_x_20:
        /* <DEDUP_REMOVED lines=13> */
.L_x_61:


//--------------------- .text._Z16apply_boundary_p9ParameterPd --------------------------
	.section	.text._Z16apply_boundary_p9ParameterPd,"ax",@progbits
	.align	128
        .global         _Z16apply_boundary_p9ParameterPd
        .type           _Z16apply_boundary_p9ParameterPd,@function
        .size           _Z16apply_boundary_p9ParameterPd,(.L_x_69 - _Z16apply_boundary_p9ParameterPd)
        .other          _Z16apply_boundary_p9ParameterPd,@"STO_CUDA_ENTRY STV_DEFAULT"
_Z16apply_boundary_p9ParameterPd:
.text._Z16apply_boundary_p9ParameterPd:
        /* <DEDUP_REMOVED lines=9> */
[----:B------:R-:W1:Y:S01]  /*0090*/  LDCU.64 UR6, c[0x0][0x358] ;  /* 0x00006b00ff0677ac */ /* 0x000e620008000a00 */
[----:B0-----:R-:W-:-:S04]  /*00a0*/  IABS R7, R0 ;  /* 0x0000000000077213 */ /* 0x001fc80000000000 */
[----:B------:R-:W0:Y:S08]  /*00b0*/  I2F.RP R4, R7 ;  /* 0x0000000700047306 */ /* 0x000e300000209400 */
[----:B0-----:R-:W0:Y:S02]  /*00c0*/  MUFU.RCP R4, R4 ;  /* 0x0000000400047308 */ /* 0x001e240000001000 */
[----:B0-----:R-:W-:-:S06]  /*00d0*/  VIADD R2, R4, 0xffffffe ;  /* 0x0ffffffe04027836 */ /* 0x001fcc0000000000 */
[----:B------:R0:W2:Y:S02]  /*00e0*/  F2I.FTZ.U32.TRUNC.NTZ R3, R2 ;  /* 0x0000000200037305 */ /* 0x0000a4000021f000 */
[----:B0-----:R-:W-:Y:S01]  /*00f0*/  IMAD.MOV.U32 R2, RZ, RZ, RZ ;  /* 0x000000ffff027224 */ /* 0x001fe200078e00ff */
[----:B--2---:R-:W-:-:S05]  /*0100*/  IADD3 R6, PT, PT, RZ, -R3, RZ ;  /* 0x80000003ff067210 */ /* 0x004fca0007ffe0ff */
        /* <DEDUP_REMOVED lines=12> */
[----:B------:R-:W-:Y:S02]  /*01d0*/  ISETP.GE.U32.AND P0, PT, R4, R7, PT ;  /* 0x000000070400720c */ /* 0x000fe40003f06070 */
[----:B------:R-:W-:-:S11]  /*01e0*/  IADD3 R4, PT, PT, R0, -0x1, RZ ;  /* 0xffffffff00047810 */ /* 0x000fd60007ffe0ff */
[----:B------:R-:W-:-:S05]  /*01f0*/  @P0 VIADD R3, R3, 0x1 ;  /* 0x0000000103030836 */ /* 0x000fca0000000000 */
[----:B------:R-:W-:Y:S02]  /*0200*/  MOV R11, R3 ;  /* 0x00000003000b7202 */ /* 0x000fe40000000f00 */
[----:B------:R-:W0:Y:S03]  /*0210*/  LDC.64 R2, c[0x0][0x3b8] ;  /* 0x0000ee00ff027b82 */ /* 0x000e260000000a00 */
[----:B------:R-:W-:Y:S01]  /*0220*/  @!P1 IMAD.MOV R11, RZ, RZ, -R11 ;  /* 0x000000ffff0b9224 */ /* 0x000fe200078e0a0b */
[----:B------:R-:W-:-:S05]  /*0230*/  @!P2 LOP3.LUT R11, RZ, R0, RZ, 0x33, !PT ;  /* 0x00000000ff0ba212 */ /* 0x000fca00078e33ff */
[----:B------:R-:W-:-:S04]  /*0240*/  IMAD R10, R11, R0, RZ ;  /* 0x000000000b0a7224 */ /* 0x000fc800078e02ff */
[----:B------:R-:W-:-:S05]  /*0250*/  IMAD.IADD R13, R5, 0x1, -R10 ;  /* 0x00000001050d7824 */ /* 0x000fca00078e0a0a */
[----:B------:R-:W-:-:S13]  /*0260*/  ISETP.NE.AND P0, PT, R13, R4, PT ;  /* 0x000000040d00720c */ /* 0x000fda0003f05270 */
[----:B------:R-:W-:-:S05]  /*0270*/  @!P0 IMAD R4, R11, R0, R13 ;  /* 0x000000000b048224 */ /* 0x000fca00078e020d */
[----:B------:R-:W-:-:S05]  /*0280*/  @!P0 IADD3 R7, PT, PT, R4, -0x1, RZ ;  /* 0xffffffff04078810 */ /* 0x000fca0007ffe0ff */
[----:B0-----:R-:W-:-:S06]  /*0290*/  @!P0 IMAD.WIDE R6, R7, 0x8, R2 ;  /* 0x0000000807068825 */ /* 0x001fcc00078e0202 */
[----:B-1----:R-:W2:Y:S01]  /*02a0*/  @!P0 LDG.E.64 R6, desc[UR6][R6.64] ;  /* 0x0000000606068981 */ /* 0x002ea2000c1e1b00 */
[----:B------:R-:W-:Y:S01]  /*02b0*/  ISETP.NE.AND P1, PT, R11, RZ, PT ;  /* 0x000000ff0b00720c */ /* 0x000fe20003f25270 */
[----:B------:R-:W-:-:S12]  /*02c0*/  IMAD.WIDE R4, R5, 0x8, R2 ;  /* 0x0000000805047825 */ /* 0x000fd800078e0202 */
[----:B------:R-:W-:-:S04]  /*02d0*/  @!P1 IMAD.IADD R9, R13, 0x1, R0 ;  /* 0x000000010d099824 */ /* 0x000fc800078e0200 */
[----:B------:R-:W-:Y:S01]  /*02e0*/  @!P1 IMAD.WIDE R8, R9, 0x8, R2 ;  /* 0x0000000809089825 */ /* 0x000fe200078e0202 */
[----:B--2---:R0:W-:Y:S05]  /*02f0*/  @!P0 STG.E.64 desc[UR6][R4.64], R6 ;  /* 0x0000000604008986 */ /* 0x0041ea000c101b06 */
[----:B------:R-:W2:Y:S01]  /*0300*/  @!P1 LDG.E.64 R8, desc[UR6][R8.64] ;  /* 0x0000000608089981 */ /* 0x000ea2000c1e1b00 */
[----:B------:R-:W-:Y:S01]  /*0310*/  ISETP.NE.AND P0, PT, R13, RZ, PT ;  /* 0x000000ff0d00720c */ /* 0x000fe20003f05270 */
[----:B------:R-:W-:Y:S02]  /*0320*/  BSSY.RECONVERGENT B0, `(.L_x_21) ;  /* 0x0000006000007945 */ /* 0x000fe40003800200 */
[----:B--2---:R0:W-:Y:S10]  /*0330*/  @!P1 STG.E.64 desc[UR6][R4.64], R8 ;  /* 0x0000000804009986 */ /* 0x0041f4000c101b06 */
[----:B------:R-:W-:Y:S05]  /*0340*/  @P0 BRA `(.L_x_22) ;  /* 0x00000000000c0947 */ /* 0x000fea0003800000 */
[----:B------:R-:W-:-:S06]  /*0350*/  IMAD.WIDE R2, R10, 0x8, R2 ;  /* 0x000000080a027825 */ /* 0x000fcc00078e0202 */
[----:B------:R-:W2:Y:S04]  /*0360*/  LDG.E.64 R2, desc[UR6][R2.64+0x8] ;  /* 0x0000080602027981 */ /* 0x000ea8000c1e1b00 */
[----:B--2---:R1:W-:Y:S02]  /*0370*/  STG.E.64 desc[UR6][R4.64], R2 ;  /* 0x0000000204007986 */ /* 0x0043e4000c101b06 */
.L_x_22:
[----:B------:R-:W-:Y:S05]  /*0380*/  BSYNC.RECONVERGENT B0 ;  /* 0x0000000000007941 */ /* 0x000fea0003800200 */
.L_x_21:
[----:B------:R-:W2:Y:S02]  /*0390*/  LDCU UR4, c[0x0][0x384] ;  /* 0x00007080ff0477ac */ /* 0x000ea40008000800 */
[----:B--2---:R-:W-:-:S06]  /*03a0*/  UIADD3 UR4, UPT, UPT, UR4, -0x1, URZ ;  /* 0xffffffff04047890 */ /* 0x004fcc000fffe0ff */
[----:B------:R-:W-:-:S13]  /*03b0*/  ISETP.NE.AND P0, PT, R11, UR4, PT ;  /* 0x000000040b007c0c */ /* 0x000fda000bf05270 */
[----:B------:R-:W-:Y:S05]  /*03c0*/  @P0 EXIT ;  /* 0x000000000000094d */ /* 0x000fea0003800000 */
[----:B------:R-:W-:Y:S01]  /*03d0*/  STG.E.64 desc[UR6][R4.64], RZ ;  /* 0x000000ff04007986 */ /* 0x000fe2000c101b06 */
[----:B------:R-:W-:Y:S05]  /*03e0*/  EXIT ;  /* 0x000000000000794d */ /* 0x000fea0003800000 */
.L_x_23:
        /* <DEDUP_REMOVED lines=9> */
.L_x_69:


//--------------------- .text._Z6calc_p9ParameterPdS0_S0_ --------------------------
	.section	.text._Z6calc_p9ParameterPdS0_S0_,"ax",@progbits
	.align	128
        .global         _Z6calc_p9ParameterPdS0_S0_
        .type           _Z6calc_p9ParameterPdS0_S0_,@function
        .size           _Z6calc_p9ParameterPdS0_S0_,(.L_x_63 - _Z6calc_p9ParameterPdS0_S0_)
        .other          _Z6calc_p9ParameterPdS0_S0_,@"STO_CUDA_ENTRY STV_DEFAULT"
_Z6calc_p9ParameterPdS0_S0_:
.text._Z6calc_p9ParameterPdS0_S0_:
        /* <DEDUP_REMOVED lines=22> */
[----:B------:R-:W-:Y:S02]  /*0160*/  IMAD.MOV R0, RZ, RZ, -R3 ;  /* 0x000000ffff007224 */ /* 0x000fe400078e0a03 */
[----:B------:R-:W-:Y:S02]  /*0170*/  VIADD R5, R9, 0xffffffff ;  /* 0xffffffff09057836 */ /* 0x000fe40000000000 */
[----:B------:R-:W-:-:S05]  /*0180*/  IMAD R0, R7, R0, R6 ;  /* 0x0000000007007224 */ /* 0x000fca00078e0206 */
[----:B------:R-:W-:-:S13]  /*0190*/  ISETP.GT.U32.AND P1, PT, R7, R0, PT ;  /* 0x000000000700720c */ /* 0x000fda0003f24070 */
[----:B------:R-:W-:Y:S02]  /*01a0*/  @!P1 IMAD.IADD R0, R0, 0x1, -R7 ;  /* 0x0000000100009824 */ /* 0x000fe400078e0a07 */
[----:B------:R-:W-:Y:S01]  /*01b0*/  @!P1 VIADD R3, R3, 0x1 ;  /* 0x0000000103039836 */ /* 0x000fe20000000000 */
[----:B------:R-:W-:Y:S02]  /*01c0*/  ISETP.NE.AND P1, PT, R9, RZ, PT ;  /* 0x000000ff0900720c */ /* 0x000fe40003f25270 */
[----:B------:R-:W-:Y:S02]  /*01d0*/  ISETP.GE.U32.AND P0, PT, R0, R7, PT ;  /* 0x000000070000720c */ /* 0x000fe40003f06070 */
[----:B------:R-:W-:-:S04]  /*01e0*/  LOP3.LUT R0, R2, R9, RZ, 0x3c, !PT ;  /* 0x0000000902007212 */ /* 0x000fc800078e3cff */
[----:B------:R-:W-:-:S07]  /*01f0*/  ISETP.GE.AND P2, PT, R0, RZ, PT ;  /* 0x000000ff0000720c */ /* 0x000fce0003f46270 */
        /* <DEDUP_REMOVED lines=10> */
[----:B------:R-:W0:Y:S01]  /*02a0*/  LDCU.64 UR4, c[0x0][0x398] ;  /* 0x00007300ff0477ac */ /* 0x000e220008000a00 */
[----:B------:R-:W-:Y:S01]  /*02b0*/  MOV R0, 0x300 ;  /* 0x0000030000007802 */ /* 0x000fe20000000f00 */
[----:B0-----:R-:W-:-:S10]  /*02c0*/  DADD R4, -RZ, |UR4| ;  /* 0x40000004ff047e29 */ /* 0x001fd40008000100 */
[----:B------:R-:W-:Y:S02]  /*02d0*/  IMAD.MOV.U32 R12, RZ, RZ, R4 ;  /* 0x000000ffff0c7224 */ /* 0x000fe400078e0004 */
[----:B------:R-:W-:-:S07]  /*02e0*/  IMAD.MOV.U32 R27, RZ, RZ, R5 ;  /* 0x000000ffff1b7224 */ /* 0x000fce00078e0005 */
[----:B------:R-:W-:Y:S05]  /*02f0*/  CALL.REL.NOINC `($_Z6calc_p9ParameterPdS0_S0_$__internal_accurate_pow) ;  /* 0x0000000800d87944 */ /* 0x000fea0003c00000 */
[----:B------:R-:W0:Y:S01]  /*0300*/  LDC.64 R4, c[0x0][0x3c8] ;  /* 0x0000f200ff047b82 */ /* 0x000e220000000a00 */
[----:B------:R-:W1:Y:S01]  /*0310*/  LDCU.64 UR4, c[0x0][0x358] ;  /* 0x00006b00ff0477ac */ /* 0x000e620008000a00 */
[----:B------:R-:W2:Y:S06]  /*0320*/  LDCU.64 UR6, c[0x0][0x390] ;  /* 0x00007200ff0677ac */ /* 0x000eac0008000a00 */
[----:B------:R-:W3:Y:S01]  /*0330*/  LDC.64 R8, c[0x0][0x398] ;  /* 0x0000e600ff087b82 */ /* 0x000ee20000000a00 */
[----:B0-----:R-:W-:-:S05]  /*0340*/  IMAD.WIDE R4, R2, 0x8, R4 ;  /* 0x0000000802047825 */ /* 0x001fca00078e0204 */
[----:B-1----:R-:W4:Y:S04]  /*0350*/  LDG.E.64 R12, desc[UR4][R4.64+0x8] ;  /* 0x00000804040c7981 */ /* 0x002f28000c1e1b00 */
[----:B------:R-:W4:Y:S01]  /*0360*/  LDG.E.64 R14, desc[UR4][R4.64+-0x8] ;  /* 0xfffff804040e7981 */ /* 0x000f22000c1e1b00 */
[C---:B---3--:R-:W-:Y:S02]  /*0370*/  DADD R6, R8.reuse, 2 ;  /* 0x4000000008067429 */ /* 0x048fe40000000000 */
[C---:B------:R-:W-:Y:S02]  /*0380*/  DSETP.NEU.AND P1, PT, R8.reuse, RZ, PT ;  /* 0x000000ff0800722a */ /* 0x040fe40003f2d000 */
[----:B--2---:R-:W-:Y:S02]  /*0390*/  DADD R16, -RZ, |UR6| ;  /* 0x40000006ff107e29 */ /* 0x004fe40008000100 */
[----:B------:R-:W-:-:S04]  /*03a0*/  DSETP.NEU.AND P0, PT, R8, 1, PT ;  /* 0x3ff000000800742a */ /* 0x000fc80003f0d000 */
[----:B------:R-:W-:-:S04]  /*03b0*/  LOP3.LUT R6, R7, 0x7ff00000, RZ, 0xc0, !PT ;  /* 0x7ff0000007067812 */ /* 0x000fc800078ec0ff */
[----:B------:R-:W-:Y:S01]  /*03c0*/  ISETP.NE.AND P2, PT, R6, 0x7ff00000, PT ;  /* 0x7ff000000600780c */ /* 0x000fe20003f45270 */
[----:B------:R-:W-:Y:S01]  /*03d0*/  IMAD.MOV.U32 R27, RZ, RZ, R17 ;  /* 0x000000ffff1b7224 */ /* 0x000fe200078e0011 */
[----:B------:R-:W-:Y:S01]  /*03e0*/  @!P1 CS2R R10, SRZ ;  /* 0x00000000000a9805 */ /* 0x000fe2000001ff00 */
[----:B----4-:R-:W-:Y:S01]  /*03f0*/  DADD R6, R12, R14 ;  /* 0x000000000c067229 */ /* 0x010fe2000000000e */
[----:B------:R-:W-:-:S09]  /*0400*/  IMAD.MOV.U32 R12, RZ, RZ, R16 ;  /* 0x000000ffff0c7224 */ /* 0x000fd200078e0010 */
[----:B------:R-:W-:Y:S05]  /*0410*/  @P2 BRA `(.L_x_24) ;  /* 0x0000000000182947 */ /* 0x000fea0003800000 */
[----:B------:R-:W-:-:S14]  /*0420*/  DSETP.NAN.AND P1, PT, R8, R8, PT ;  /* 0x000000080800722a */ /* 0x000fdc0003f28000 */
[----:B------:R-:W-:Y:S01]  /*0430*/  @P1 DADD R10, R8, 2 ;  /* 0x40000000080a1429 */ /* 0x000fe20000000000 */
[----:B------:R-:W-:Y:S10]  /*0440*/  @P1 BRA `(.L_x_24) ;  /* 0x00000000000c1947 */ /* 0x000ff40003800000 */
[----:B------:R-:W-:-:S14]  /*0450*/  DSETP.NEU.AND P1, PT, |R8|, +INF , PT ;  /* 0x7ff000000800742a */ /* 0x000fdc0003f2d200 */
[----:B------:R-:W-:Y:S02]  /*0460*/  @!P1 IMAD.MOV.U32 R10, RZ, RZ, 0x0 ;  /* 0x00000000ff0a9424 */ /* 0x000fe400078e00ff */
[----:B------:R-:W-:-:S07]  /*0470*/  @!P1 IMAD.MOV.U32 R11, RZ, RZ, 0x7ff00000 ;  /* 0x7ff00000ff0b9424 */ /* 0x000fce00078e00ff */
.L_x_24:
[----:B------:R-:W-:Y:S02]  /*0480*/  FSEL R8, R10, RZ, P0 ;  /* 0x000000ff0a087208 */ /* 0x000fe40000000000 */
[----:B------:R-:W-:Y:S02]  /*0490*/  FSEL R9, R11, 1.875, P0 ;  /* 0x3ff000000b097808 */ /* 0x000fe40000000000 */
[----:B------:R-:W-:-:S07]  /*04a0*/  MOV R0, 0x4c0 ;  /* 0x000004c000007802 */ /* 0x000fce0000000f00 */
[----:B------:R-:W-:Y:S05]  /*04b0*/  CALL.REL.NOINC `($_Z6calc_p9ParameterPdS0_S0_$__internal_accurate_pow) ;  /* 0x0000000800687944 */ /* 0x000fea0003c00000 */
[----:B------:R-:W0:Y:S08]  /*04c0*/  LDC R18, c[0x0][0x380] ;  /* 0x0000e000ff127b82 */ /* 0x000e300000000800 */
[----:B------:R-:W1:Y:S08]  /*04d0*/  LDC.64 R14, c[0x0][0x3b8] ;  /* 0x0000ee00ff0e7b82 */ /* 0x000e700000000a00 */
[----:B------:R-:W2:Y:S01]  /*04e0*/  LDC.64 R12, c[0x0][0x3c8] ;  /* 0x0000f200ff0c7b82 */ /* 0x000ea20000000a00 */
[----:B0-----:R-:W-:-:S07]  /*04f0*/  IMAD R3, R3, R18, R18 ;  /* 0x0000001203037224 */ /* 0x001fce00078e0212 */
[----:B------:R-:W0:Y:S01]  /*0500*/  LDC.64 R20, c[0x0][0x390] ;  /* 0x0000e400ff147b82 */ /* 0x000e220000000a00 */
[----:B------:R-:W-:Y:S02]  /*0510*/  IMAD.MOV R0, RZ, RZ, -R18 ;  /* 0x000000ffff007224 */ /* 0x000fe400078e0a12 */
[----:B------:R-:W-:-:S04]  /*0520*/  IMAD.WIDE R18, R18, 0x8, R4 ;  /* 0x0000000812127825 */ /* 0x000fc800078e0204 */
[----:B------:R-:W-:Y:S02]  /*0530*/  IMAD R3, R0, 0x2, R3 ;  /* 0x0000000200037824 */ /* 0x000fe400078e0203 */
[----:B-1----:R-:W-:-:S04]  /*0540*/  IMAD.WIDE R4, R2, 0x8, R14 ;  /* 0x0000000802047825 */ /* 0x002fc800078e020e */
[----:B------:R-:W-:Y:S02]  /*0550*/  IMAD.IADD R3, R26, 0x1, R3 ;  /* 0x000000011a037824 */ /* 0x000fe400078e0203 */
[----:B------:R-:W5:Y:S02]  /*0560*/  LDG.E.64 R4, desc[UR4][R4.64] ;  /* 0x0000000404047981 */ /* 0x000f64000c1e1b00 */
[----:B--2---:R-:W-:Y:S02]  /*0570*/  IMAD.WIDE R14, R3, 0x8, R12 ;  /* 0x00000008030e7825 */ /* 0x004fe400078e020c */
[----:B------:R1:W5:Y:S04]  /*0580*/  LDG.E.64 R12, desc[UR4][R18.64] ;  /* 0x00000004120c7981 */ /* 0x000368000c1e1b00 */
[----:B------:R-:W5:Y:S01]  /*0590*/  LDG.E.64 R14, desc[UR4][R14.64] ;  /* 0x000000040e0e7981 */ /* 0x000f62000c1e1b00 */
[----:B0-----:R-:W-:-:S02]  /*05a0*/  DADD R16, R20, 2 ;  /* 0x4000000014107429 */ /* 0x001fc40000000000 */
[----:B------:R-:W-:-:S08]  /*05b0*/  DSETP.NEU.AND P1, PT, R20, RZ, PT ;  /* 0x000000ff1400722a */ /* 0x000fd00003f2d000 */
[----:B------:R-:W-:-:S04]  /*05c0*/  LOP3.LUT R16, R17, 0x7ff00000, RZ, 0xc0, !PT ;  /* 0x7ff0000011107812 */ /* 0x000fc800078ec0ff */
[----:B------:R-:W-:Y:S01]  /*05d0*/  ISETP.NE.AND P2, PT, R16, 0x7ff00000, PT ;  /* 0x7ff000001000780c */ /* 0x000fe20003f45270 */
[----:B------:R-:W-:Y:S01]  /*05e0*/  DSETP.NEU.AND P0, PT, R20, 1, PT ;  /* 0x3ff000001400742a */ /* 0x000fe20003f0d000 */
[----:B------:R-:W-:-:S11]  /*05f0*/  @!P1 CS2R R10, SRZ ;  /* 0x00000000000a9805 */ /* 0x000fd6000001ff00 */
[----:B-1----:R-:W-:Y:S05]  /*0600*/  @P2 BRA `(.L_x_25) ;  /* 0x0000000000182947 */ /* 0x002fea0003800000 */
[----:B------:R-:W-:-:S14]  /*0610*/  DSETP.NAN.AND P1, PT, R20, R20, PT ;  /* 0x000000141400722a */ /* 0x000fdc0003f28000 */
[----:B------:R-:W-:Y:S01]  /*0620*/  @P1 DADD R10, R20, 2 ;  /* 0x40000000140a1429 */ /* 0x000fe20000000000 */
[----:B------:R-:W-:Y:S10]  /*0630*/  @P1 BRA `(.L_x_25) ;  /* 0x00000000000c1947 */ /* 0x000ff40003800000 */
[----:B------:R-:W-:-:S14]  /*0640*/  DSETP.NEU.AND P1, PT, |R20|, +INF , PT ;  /* 0x7ff000001400742a */ /* 0x000fdc0003f2d200 */
[----:B------:R-:W-:Y:S01]  /*0650*/  @!P1 MOV R10, 0x0 ;  /* 0x00000000000a9802 */ /* 0x000fe20000000f00 */
[----:B------:R-:W-:-:S07]  /*0660*/  @!P1 IMAD.MOV.U32 R11, RZ, RZ, 0x7ff00000 ;  /* 0x7ff00000ff0b9424 */ /* 0x000fce00078e00ff */
.L_x_25:
[----:B------:R-:W-:Y:S01]  /*0670*/  FSEL R16, R10, RZ, P0 ;  /* 0x000000ff0a107208 */ /* 0x000fe20000000000 */
[----:B------:R-:W-:Y:S01]  /*0680*/  IMAD.MOV.U32 R18, RZ, RZ, 0x1 ;  /* 0x00000001ff127424 */ /* 0x000fe200078e00ff */
[----:B------:R-:W-:Y:S01]  /*0690*/  FSEL R17, R11, 1.875, P0 ;  /* 0x3ff000000b117808 */ /* 0x000fe20000000000 */
[----:B-----5:R-:W-:Y:S01]  /*06a0*/  DADD R12, R12, R14 ;  /* 0x000000000c0c7229 */ /* 0x020fe2000000000e */
[----:B------:R-:W-:Y:S04]  /*06b0*/  BSSY.RECONVERGENT B0, `(.L_x_26) ;  /* 0x0000018000007945 */ /* 0x000fe80003800200 */
[----:B------:R-:W-:Y:S02]  /*06c0*/  DADD R10, R8, R16 ;  /* 0x00000000080a7229 */ /* 0x000fe40000000010 */
[----:B------:R-:W-:-:S02]  /*06d0*/  DMUL R4, R16, R4 ;  /* 0x0000000410047228 */ /* 0x000fc40000000000 */
[----:B------:R-:W-:-:S04]  /*06e0*/  DMUL R12, R16, R12 ;  /* 0x0000000c100c7228 */ /* 0x000fc80000000000 */
[----:B------:R-:W-:-:S04]  /*06f0*/  DADD R10, R10, R10 ;  /* 0x000000000a0a7229 */ /* 0x000fc8000000000a */
[C---:B------:R-:W-:Y:S02]  /*0700*/  DFMA R6, R8.reuse, R6, R12 ;  /* 0x000000060806722b */ /* 0x040fe4000000000c */
[----:B------:R-:W0:Y:S06]  /*0710*/  MUFU.RCP64H R19, R11 ;  /* 0x0000000b00137308 */ /* 0x000e2c0000001800 */
[----:B------:R-:W-:-:S10]  /*0720*/  DFMA R8, -R8, R4, R6 ;  /* 0x000000040808722b */ /* 0x000fd40000000106 */
[----:B------:R-:W-:Y:S01]  /*0730*/  FSETP.GEU.AND P1, PT, |R9|, 6.5827683646048100446e-37, PT ;  /* 0x036000000900780b */ /* 0x000fe20003f2e200 */
        /* <DEDUP_REMOVED lines=11> */
[----:B------:R-:W-:-:S07]  /*07f0*/  MOV R0, 0x810 ;  /* 0x0000081000007802 */ /* 0x000fce0000000f00 */
[----:B------:R-:W-:Y:S05]  /*0800*/  CALL.REL.NOINC `($__internal_1_$__cuda_sm20_div_rn_f64_full) ;  /* 0x00000000001c7944 */ /* 0x000fea0003c00000 */
[----:B------:R-:W-:Y:S02]  /*0810*/  IMAD.MOV.U32 R4, RZ, RZ, R12 ;  /* 0x000000ffff047224 */ /* 0x000fe400078e000c */
[----:B------:R-:W-:-:S07]  /*0820*/  IMAD.MOV.U32 R5, RZ, RZ, R13 ;  /* 0x000000ffff057224 */ /* 0x000fce00078e000d */
.L_x_27:
[----:B------:R-:W-:Y:S05]  /*0830*/  BSYNC.RECONVERGENT B0 ;  /* 0x0000000000007941 */ /* 0x000fea0003800200 */
.L_x_26:
[----:B------:R-:W0:Y:S02]  /*0840*/  LDC.64 R6, c[0x0][0x3c0] ;  /* 0x0000f000ff067b82 */ /* 0x000e240000000a00 */
[----:B0-----:R-:W-:-:S05]  /*0850*/  IMAD.WIDE R2, R2, 0x8, R6 ;  /* 0x0000000802027825 */ /* 0x001fca00078e0206 */
[----:B------:R-:W-:Y:S01]  /*0860*/  STG.E.64 desc[UR4][R2.64], R4 ;  /* 0x0000000402007986 */ /* 0x000fe2000c101b04 */
[----:B------:R-:W-:Y:S05]  /*0870*/  EXIT ;  /* 0x000000000000794d */ /* 0x000fea0003800000 */
        .weak           $__internal_1_$__cuda_sm20_div_rn_f64_full
        .type           $__internal_1_$__cuda_sm20_div_rn_f64_full,@function
        .size           $__internal_1_$__cuda_sm20_div_rn_f64_full,($_Z6calc_p9ParameterPdS0_S0_$__internal_accurate_pow - $__internal_1_$__cuda_sm20_div_rn_f64_full)
$__internal_1_$__cuda_sm20_div_rn_f64_full:
[C---:B------:R-:W-:Y:S01]  /*0880*/  FSETP.GEU.AND P0, PT, |R11|.reuse, 1.469367938527859385e-39, PT ;  /* 0x001000000b00780b */ /* 0x040fe20003f0e200 */
[--C-:B------:R-:W-:Y:S01]  /*0890*/  IMAD.MOV.U32 R6, RZ, RZ, R10.reuse ;  /* 0x000000ffff067224 */ /* 0x100fe200078e000a */
[----:B------:R-:W-:Y:S01]  /*08a0*/  LOP3.LUT R4, R11, 0x800fffff, RZ, 0xc0, !PT ;  /* 0x800fffff0b047812 */ /* 0x000fe200078ec0ff */
[----:B------:R-:W-:Y:S01]  /*08b0*/  IMAD.MOV.U32 R7, RZ, RZ, R11 ;  /* 0x000000ffff077224 */ /* 0x000fe200078e000b */
[C---:B------:R-:W-:Y:S01]  /*08c0*/  FSETP.GEU.AND P2, PT, |R9|.reuse, 1.469367938527859385e-39, PT ;  /* 0x001000000900780b */ /* 0x040fe20003f4e200 */
[----:B------:R-:W-:Y:S01]  /*08d0*/  IMAD.MOV.U32 R16, RZ, RZ, 0x1 ;  /* 0x00000001ff107424 */ /* 0x000fe200078e00ff */
[----:B------:R-:W-:Y:S01]  /*08e0*/  LOP3.LUT R5, R4, 0x3ff00000, RZ, 0xfc, !PT ;  /* 0x3ff0000004057812 */ /* 0x000fe200078efcff */
[----:B------:R-:W-:Y:S01]  /*08f0*/  IMAD.MOV.U32 R4, RZ, RZ, R10 ;  /* 0x000000ffff047224 */ /* 0x000fe200078e000a */
[----:B------:R-:W-:Y:S01]  /*0900*/  LOP3.LUT R3, R9, 0x7ff00000, RZ, 0xc0, !PT ;  /* 0x7ff0000009037812 */ /* 0x000fe200078ec0ff */
[----:B------:R-:W-:Y:S01]  /*0910*/  BSSY.RECONVERGENT B1, `(.L_x_28) ;  /* 0x0000051000017945 */ /* 0x000fe20003800200 */
[----:B------:R-:W-:-:S03]  /*0920*/  LOP3.LUT R14, R11, 0x7ff00000, RZ, 0xc0, !PT ;  /* 0x7ff000000b0e7812 */ /* 0x000fc600078ec0ff */
[----:B------:R-:W-:Y:S01]  /*0930*/  @!P0 DMUL R4, R6, 8.98846567431157953865e+307 ;  /* 0x7fe0000006048828 */ /* 0x000fe20000000000 */
[----:B------:R-:W-:-:S03]  /*0940*/  ISETP.GE.U32.AND P1, PT, R3, R14, PT ;  /* 0x0000000e0300720c */ /* 0x000fc60003f26070 */
[----:B------:R-:W-:Y:S02]  /*0950*/  @!P2 LOP3.LUT R10, R7, 0x7ff00000, RZ, 0xc0, !PT ;  /* 0x7ff00000070aa812 */ /* 0x000fe400078ec0ff */
[----:B------:R-:W0:Y:S02]  /*0960*/  MUFU.RCP64H R17, R5 ;  /* 0x0000000500117308 */ /* 0x000e240000001800 */
[----:B------:R-:W-:Y:S01]  /*0970*/  @!P2 ISETP.GE.U32.AND P3, PT, R3, R10, PT ;  /* 0x0000000a0300a20c */ /* 0x000fe20003f66070 */
[----:B------:R-:W-:Y:S01]  /*0980*/  IMAD.MOV.U32 R10, RZ, RZ, R8 ;  /* 0x000000ffff0a7224 */ /* 0x000fe200078e0008 */
[----:B0-----:R-:W-:-:S08]  /*0990*/  DFMA R12, R16, -R4, 1 ;  /* 0x3ff00000100c742b */ /* 0x001fd00000000804 */
[----:B------:R-:W-:Y:S01]  /*09a0*/  DFMA R18, R12, R12, R12 ;  /* 0x0000000c0c12722b */ /* 0x000fe2000000000c */
[----:B------:R-:W-:-:S05]  /*09b0*/  IMAD.MOV.U32 R12, RZ, RZ, 0x1ca00000 ;  /* 0x1ca00000ff0c7424 */ /* 0x000fca00078e00ff */
[C---:B------:R-:W-:Y:S02]  /*09c0*/  @!P2 SEL R13, R12.reuse, 0x63400000, !P3 ;  /* 0x634000000c0da807 */ /* 0x040fe40005800000 */
[----:B------:R-:W-:Y:S01]  /*09d0*/  DFMA R16, R16, R18, R16 ;  /* 0x000000121010722b */ /* 0x000fe20000000010 */
[----:B------:R-:W-:Y:S01]  /*09e0*/  SEL R11, R12, 0x63400000, !P1 ;  /* 0x634000000c0b7807 */ /* 0x000fe20004800000 */
[----:B------:R-:W-:Y:S01]  /*09f0*/  @!P2 IMAD.MOV.U32 R18, RZ, RZ, RZ ;  /* 0x000000ffff12a224 */ /* 0x000fe200078e00ff */
[--C-:B------:R-:W-:Y:S02]  /*0a00*/  @!P2 LOP3.LUT R13, R13, 0x80000000, R9.reuse, 0xf8, !PT ;  /* 0x800000000d0da812 */ /* 0x100fe400078ef809 */
[----:B------:R-:W-:Y:S02]  /*0a10*/  LOP3.LUT R11, R11, 0x800fffff, R9, 0xf8, !PT ;  /* 0x800fffff0b0b7812 */ /* 0x000fe400078ef809 */
[----:B------:R-:W-:Y:S01]  /*0a20*/  @!P2 LOP3.LUT R19, R13, 0x100000, RZ, 0xfc, !PT ;  /* 0x001000000d13a812 */ /* 0x000fe200078efcff */
[----:B------:R-:W-:-:S05]  /*0a30*/  DFMA R20, R16, -R4, 1 ;  /* 0x3ff000001014742b */ /* 0x000fca0000000804 */
[----:B------:R-:W-:-:S03]  /*0a40*/  @!P2 DFMA R10, R10, 2, -R18 ;  /* 0x400000000a0aa82b */ /* 0x000fc60000000812 */
[----:B------:R-:W-:Y:S01]  /*0a50*/  DFMA R16, R16, R20, R16 ;  /* 0x000000141010722b */ /* 0x000fe20000000010 */
[----:B------:R-:W-:Y:S02]  /*0a60*/  IMAD.MOV.U32 R21, RZ, RZ, R3 ;  /* 0x000000ffff157224 */ /* 0x000fe400078e0003 */
[----:B------:R-:W-:Y:S01]  /*0a70*/  IMAD.MOV.U32 R20, RZ, RZ, R14 ;  /* 0x000000ffff147224 */ /* 0x000fe200078e000e */
[----:B------:R-:W-:-:S03]  /*0a80*/  @!P0 LOP3.LUT R20, R5, 0x7ff00000, RZ, 0xc0, !PT ;  /* 0x7ff0000005148812 */ /* 0x000fc600078ec0ff */
[----:B------:R-:W-:Y:S01]  /*0a90*/  @!P2 LOP3.LUT R21, R11, 0x7ff00000, RZ, 0xc0, !PT ;  /* 0x7ff000000b15a812 */ /* 0x000fe200078ec0ff */
[----:B------:R-:W-:Y:S01]  /*0aa0*/  DMUL R18, R16, R10 ;  /* 0x0000000a10127228 */ /* 0x000fe20000000000 */
[----:B------:R-:W-:-:S03]  /*0ab0*/  IADD3 R22, PT, PT, R20, -0x1, RZ ;  /* 0xffffffff14167810 */ /* 0x000fc60007ffe0ff */
[----:B------:R-:W-:-:S04]  /*0ac0*/  VIADD R13, R21, 0xffffffff ;  /* 0xffffffff150d7836 */ /* 0x000fc80000000000 */
[----:B------:R-:W-:Y:S01]  /*0ad0*/  DFMA R14, R18, -R4, R10 ;  /* 0x80000004120e722b */ /* 0x000fe2000000000a */
[----:B------:R-:W-:-:S04]  /*0ae0*/  ISETP.GT.U32.AND P0, PT, R13, 0x7feffffe, PT ;  /* 0x7feffffe0d00780c */ /* 0x000fc80003f04070 */
[----:B------:R-:W-:-:S03]  /*0af0*/  ISETP.GT.U32.OR P0, PT, R22, 0x7feffffe, P0 ;  /* 0x7feffffe1600780c */ /* 0x000fc60000704470 */
[----:B------:R-:W-:-:S10]  /*0b00*/  DFMA R14, R16, R14, R18 ;  /* 0x0000000e100e722b */ /* 0x000fd40000000012 */
        /* <DEDUP_REMOVED lines=13> */
[----:B------:R-:W-:-:S09]  /*0be0*/  IMAD.MOV.U32 R8, RZ, RZ, RZ ;  /* 0x000000ffff087224 */ /* 0x000fd200078e00ff */
[C---:B------:R-:W-:Y:S02]  /*0bf0*/  FSETP.NEU.AND P0, PT, R5.reuse, RZ, PT ;  /* 0x000000ff0500720b */ /* 0x040fe40003f0d000 */
[----:B------:R-:W-:-:S04]  /*0c00*/  LOP3.LUT R7, R5, 0x80000000, R7, 0x48, !PT ;  /* 0x8000000005077812 */ /* 0x000fc800078e4807 */
[----:B------:R-:W-:-:S07]  /*0c10*/  LOP3.LUT R9, R7, R9, RZ, 0xfc, !PT ;  /* 0x0000000907097212 */ /* 0x000fce00078efcff */
[----:B------:R-:W-:Y:S05]  /*0c20*/  @!P0 BRA `(.L_x_30) ;  /* 0x00000000007c8947 */ /* 0x000fea0003800000 */
[----:B------:R-:W-:Y:S01]  /*0c30*/  IMAD.MOV R5, RZ, RZ, -R3 ;  /* 0x000000ffff057224 */ /* 0x000fe200078e0a03 */
[----:B------:R-:W-:Y:S01]  /*0c40*/  DMUL.RP R8, R14, R8 ;  /* 0x000000080e087228 */ /* 0x000fe20000008000 */
[----:B------:R-:W-:Y:S01]  /*0c50*/  IMAD.MOV.U32 R4, RZ, RZ, RZ ;  /* 0x000000ffff047224 */ /* 0x000fe200078e00ff */
[----:B------:R-:W-:-:S05]  /*0c60*/  IADD3 R3, PT, PT, -R3, -0x43300000, RZ ;  /* 0xbcd0000003037810 */ /* 0x000fca0007ffe1ff */
[----:B------:R-:W-:-:S03]  /*0c70*/  DFMA R4, R12, -R4, R14 ;  /* 0x800000040c04722b */ /* 0x000fc6000000000e */
[----:B------:R-:W-:-:S07]  /*0c80*/  LOP3.LUT R7, R9, R7, RZ, 0x3c, !PT ;  /* 0x0000000709077212 */ /* 0x000fce00078e3cff */
[----:B------:R-:W-:-:S04]  /*0c90*/  FSETP.NEU.AND P0, PT, |R5|, R3, PT ;  /* 0x000000030500720b */ /* 0x000fc80003f0d200 */
[----:B------:R-:W-:Y:S02]  /*0ca0*/  FSEL R12, R8, R12, !P0 ;  /* 0x0000000c080c7208 */ /* 0x000fe40004000000 */
[----:B------:R-:W-:Y:S01]  /*0cb0*/  FSEL R13, R7, R13, !P0 ;  /* 0x0000000d070d7208 */ /* 0x000fe20004000000 */
[----:B------:R-:W-:Y:S06]  /*0cc0*/  BRA `(.L_x_30) ;  /* 0x0000000000547947 */ /* 0x000fec0003800000 */
.L_x_29:
[----:B------:R-:W-:-:S14]  /*0cd0*/  DSETP.NAN.AND P0, PT, R8, R8, PT ;  /* 0x000000080800722a */ /* 0x000fdc0003f08000 */
[----:B------:R-:W-:Y:S05]  /*0ce0*/  @P0 BRA `(.L_x_31) ;  /* 0x0000000000440947 */ /* 0x000fea0003800000 */
[----:B------:R-:W-:-:S14]  /*0cf0*/  DSETP.NAN.AND P0, PT, R6, R6, PT ;  /* 0x000000060600722a */ /* 0x000fdc0003f08000 */
[----:B------:R-:W-:Y:S05]  /*0d00*/  @P0 BRA `(.L_x_32) ;  /* 0x0000000000300947 */ /* 0x000fea0003800000 */
[----:B------:R-:W-:Y:S01]  /*0d10*/  ISETP.NE.AND P0, PT, R21, R20, PT ;  /* 0x000000141500720c */ /* 0x000fe20003f05270 */
[----:B------:R-:W-:Y:S02]  /*0d20*/  IMAD.MOV.U32 R12, RZ, RZ, 0x0 ;  /* 0x00000000ff0c7424 */ /* 0x000fe400078e00ff */
[----:B------:R-:W-:-:S10]  /*0d30*/  IMAD.MOV.U32 R13, RZ, RZ, -0x80000 ;  /* 0xfff80000ff0d7424 */ /* 0x000fd400078e00ff */
[----:B------:R-:W-:Y:S05]  /*0d40*/  @!P0 BRA `(.L_x_30) ;  /* 0x0000000000348947 */ /* 0x000fea0003800000 */
[----:B------:R-:W-:Y:S02]  /*0d50*/  ISETP.NE.AND P0, PT, R21, 0x7ff00000, PT ;  /* 0x7ff000001500780c */ /* 0x000fe40003f05270 */
[----:B------:R-:W-:Y:S02]  /*0d60*/  LOP3.LUT R13, R9, 0x80000000, R7, 0x48, !PT ;  /* 0x80000000090d7812 */ /* 0x000fe400078e4807 */
[----:B------:R-:W-:-:S13]  /*0d70*/  ISETP.EQ.OR P0, PT, R20, RZ, !P0 ;  /* 0x000000ff1400720c */ /* 0x000fda0004702670 */
[----:B------:R-:W-:Y:S01]  /*0d80*/  @P0 LOP3.LUT R3, R13, 0x7ff00000, RZ, 0xfc, !PT ;  /* 0x7ff000000d030812 */ /* 0x000fe200078efcff */
[----:B------:R-:W-:Y:S02]  /*0d90*/  @!P0 IMAD.MOV.U32 R12, RZ, RZ, RZ ;  /* 0x000000ffff0c8224 */ /* 0x000fe400078e00ff */
[----:B------:R-:W-:Y:S02]  /*0da0*/  @P0 IMAD.MOV.U32 R12, RZ, RZ, RZ ;  /* 0x000000ffff0c0224 */ /* 0x000fe400078e00ff */
[----:B------:R-:W-:Y:S01]  /*0db0*/  @P0 IMAD.MOV.U32 R13, RZ, RZ, R3 ;  /* 0x000000ffff0d0224 */ /* 0x000fe200078e0003 */
[----:B------:R-:W-:Y:S06]  /*0dc0*/  BRA `(.L_x_30) ;  /* 0x0000000000147947 */ /* 0x000fec0003800000 */
.L_x_32:
[----:B------:R-:W-:Y:S01]  /*0dd0*/  LOP3.LUT R13, R7, 0x80000, RZ, 0xfc, !PT ;  /* 0x00080000070d7812 */ /* 0x000fe200078efcff */
[----:B------:R-:W-:Y:S01]  /*0de0*/  IMAD.MOV.U32 R12, RZ, RZ, R6 ;  /* 0x000000ffff0c7224 */ /* 0x000fe200078e0006 */
[----:B------:R-:W-:Y:S06]  /*0df0*/  BRA `(.L_x_30) ;  /* 0x0000000000087947 */ /* 0x000fec0003800000 */
.L_x_31:
[----:B------:R-:W-:Y:S01]  /*0e00*/  LOP3.LUT R13, R9, 0x80000, RZ, 0xfc, !PT ;  /* 0x00080000090d7812 */ /* 0x000fe200078efcff */
[----:B------:R-:W-:-:S07]  /*0e10*/  IMAD.MOV.U32 R12, RZ, RZ, R8 ;  /* 0x000000ffff0c7224 */ /* 0x000fce00078e0008 */
.L_x_30:
[----:B------:R-:W-:Y:S05]  /*0e20*/  BSYNC.RECONVERGENT B1 ;  /* 0x0000000000017941 */ /* 0x000fea0003800200 */
.L_x_28:
[----:B------:R-:W-:Y:S01]  /*0e30*/  IMAD.MOV.U32 R4, RZ, RZ, R0 ;  /* 0x000000ffff047224 */ /* 0x000fe200078e0000 */
[----:B------:R-:W-:-:S04]  /*0e40*/  MOV R5, 0x0 ;  /* 0x0000000000057802 */ /* 0x000fc80000000f00 */
[----:B------:R-:W-:Y:S05]  /*0e50*/  RET.REL.NODEC R4 `(_Z6calc_p9ParameterPdS0_S0_) ;  /* 0xfffffff004687950 */ /* 0x000fea0003c3ffff */
        .type           $_Z6calc_p9ParameterPdS0_S0_$__internal_accurate_pow,@function
        .size           $_Z6calc_p9ParameterPdS0_S0_$__internal_accurate_pow,(.L_x_63 - $_Z6calc_p9ParameterPdS0_S0_$__internal_accurate_pow)
$_Z6calc_p9ParameterPdS0_S0_$__internal_accurate_pow:
[----:B------:R-:W-:Y:S01]  /*0e60*/  ISETP.GT.U32.AND P0, PT, R27, 0xfffff, PT ;  /* 0x000fffff1b00780c */ /* 0x000fe20003f04070 */
[----:B------:R-:W-:Y:S01]  /*0e70*/  IMAD.MOV.U32 R10, RZ, RZ, R12 ;  /* 0x000000ffff0a7224 */ /* 0x000fe200078e000c */
[----:B------:R-:W-:Y:S01]  /*0e80*/  UMOV UR6, 0x7d2cafe2 ;  /* 0x7d2cafe200067882 */ /* 0x000fe20000000000 */
[----:B------:R-:W-:Y:S01]  /*0e90*/  IMAD.MOV.U32 R11, RZ, RZ, R27 ;  /* 0x000000ffff0b7224 */ /* 0x000fe200078e001b */
[----:B------:R-:W-:Y:S01]  /*0ea0*/  UMOV UR7, 0x3eb0f5ff ;  /* 0x3eb0f5ff00077882 */ /* 0x000fe20000000000 */
[----:B------:R-:W-:Y:S01]  /*0eb0*/  IMAD.MOV.U32 R16, RZ, RZ, RZ ;  /* 0x000000ffff107224 */ /* 0x000fe200078e00ff */
[----:B------:R-:W-:Y:S01]  /*0ec0*/  UMOV UR8, 0x3b39803f ;  /* 0x3b39803f00087882 */ /* 0x000fe20000000000 */
[----:B------:R-:W-:Y:S01]  /*0ed0*/  IMAD.MOV.U32 R18, RZ, RZ, 0x41ad3b5a ;  /* 0x41ad3b5aff127424 */ /* 0x000fe200078e00ff */
[----:B------:R-:W-:Y:S01]  /*0ee0*/  UMOV UR9, 0x3c7abc9e ;  /* 0x3c7abc9e00097882 */ /* 0x000fe20000000000 */
[----:B------:R-:W-:-:S04]  /*0ef0*/  IMAD.MOV.U32 R19, RZ, RZ, 0x3ed0f5d2 ;  /* 0x3ed0f5d2ff137424 */ /* 0x000fc800078e00ff */
[----:B------:R-:W-:Y:S01]  /*0f00*/  @!P0 DMUL R22, R10, 1.80143985094819840000e+16 ;  /* 0x435000000a168828 */ /* 0x000fe20000000000 */
[--C-:B------:R-:W-:Y:S01]  /*0f10*/  IMAD.MOV.U32 R10, RZ, RZ, R27.reuse ;  /* 0x000000ffff0a7224 */ /* 0x100fe200078e001b */
[----:B------:R-:W-:-:S08]  /*0f20*/  SHF.R.U32.HI R27, RZ, 0x14, R27 ;  /* 0x00000014ff1b7819 */ /* 0x000fd0000001161b */
[----:B------:R-:W-:Y:S01]  /*0f30*/  @!P0 IMAD.MOV.U32 R10, RZ, RZ, R23 ;  /* 0x000000ffff0a8224 */ /* 0x000fe200078e0017 */
[----:B------:R-:W-:Y:S01]  /*0f40*/  @!P0 LEA.HI R27, R23, 0xffffffca, RZ, 0xc ;  /* 0xffffffca171b8811 */ /* 0x000fe200078f60ff */
[----:B------:R-:W-:-:S03]  /*0f50*/  @!P0 IMAD.MOV.U32 R12, RZ, RZ, R22 ;  /* 0x000000ffff0c8224 */ /* 0x000fc600078e0016 */
[----:B------:R-:W-:-:S04]  /*0f60*/  LOP3.LUT R10, R10, 0x800fffff, RZ, 0xc0, !PT ;  /* 0x800fffff0a0a7812 */ /* 0x000fc800078ec0ff */
[----:B------:R-:W-:-:S04]  /*0f70*/  LOP3.LUT R13, R10, 0x3ff00000, RZ, 0xfc, !PT ;  /* 0x3ff000000a0d7812 */ /* 0x000fc800078efcff */
[----:B------:R-:W-:-:S13]  /*0f80*/  ISETP.GE.U32.AND P1, PT, R13, 0x3ff6a09f, PT ;  /* 0x3ff6a09f0d00780c */ /* 0x000fda0003f26070 */
[----:B------:R-:W-:-:S04]  /*0f90*/  @P1 VIADD R11, R13, 0xfff00000 ;  /* 0xfff000000d0b1836 */ /* 0x000fc80000000000 */
[----:B------:R-:W-:-:S06]  /*0fa0*/  @P1 IMAD.MOV.U32 R13, RZ, RZ, R11 ;  /* 0x000000ffff0d1224 */ /* 0x000fcc00078e000b */
[C---:B------:R-:W-:Y:S02]  /*0fb0*/  DADD R14, R12.reuse, 1 ;  /* 0x3ff000000c0e7429 */ /* 0x040fe40000000000 */
[----:B------:R-:W-:-:S04]  /*0fc0*/  DADD R12, R12, -1 ;  /* 0xbff000000c0c7429 */ /* 0x000fc80000000000 */
[----:B------:R-:W0:Y:S02]  /*0fd0*/  MUFU.RCP64H R17, R15 ;  /* 0x0000000f00117308 */ /* 0x000e240000001800 */
[----:B0-----:R-:W-:-:S08]  /*0fe0*/  DFMA R10, -R14, R16, 1 ;  /* 0x3ff000000e0a742b */ /* 0x001fd00000000110 */
[----:B------:R-:W-:-:S08]  /*0ff0*/  DFMA R10, R10, R10, R10 ;  /* 0x0000000a0a0a722b */ /* 0x000fd0000000000a */
[----:B------:R-:W-:-:S08]  /*1000*/  DFMA R16, R16, R10, R16 ;  /* 0x0000000a1010722b */ /* 0x000fd00000000010 */
[----:B------:R-:W-:-:S08]  /*1010*/  DMUL R10, R12, R16 ;  /* 0x000000100c0a7228 */ /* 0x000fd00000000000 */
[----:B------:R-:W-:-:S08]  /*1020*/  DFMA R10, R12, R16, R10 ;  /* 0x000000100c0a722b */ /* 0x000fd0000000000a */
[----:B------:R-:W-:-:S08]  /*1030*/  DMUL R24, R10, R10 ;  /* 0x0000000a0a187228 */ /* 0x000fd00000000000 */
        /* <DEDUP_REMOVED lines=11> */
[----:B------:R-:W-:Y:S01]  /*10f0*/  UMOV UR7, 0x3f624924 ;  /* 0x3f62492400077882 */ /* 0x000fe20000000000 */
[----:B------:R-:W-:-:S05]  /*1100*/  DADD R14, R12, -R10 ;  /* 0x000000000c0e7229 */ /* 0x000fca000000080a */
[----:B------:R-:W-:Y:S01]  /*1110*/  DFMA R18, R24, R18, UR6 ;  /* 0x0000000618127e2b */ /* 0x000fe20008000012 */
[----:B------:R-:W-:Y:S01]  /*1120*/  UMOV UR6, 0x99999dfb ;  /* 0x99999dfb00067882 */ /* 0x000fe20000000000 */
[----:B------:R-:W-:Y:S01]  /*1130*/  UMOV UR7, 0x3f899999 ;  /* 0x3f89999900077882 */ /* 0x000fe20000000000 */
[----:B------:R-:W-:-:S05]  /*1140*/  DADD R14, R14, R14 ;  /* 0x000000000e0e7229 */ /* 0x000fca000000000e */
[----:B------:R-:W-:Y:S01]  /*1150*/  DFMA R18, R24, R18, UR6 ;  /* 0x0000000618127e2b */ /* 0x000fe20008000012 */
[----:B------:R-:W-:Y:S01]  /*1160*/  UMOV UR6, 0x55555555 ;  /* 0x5555555500067882 */ /* 0x000fe20000000000 */
[----:B------:R-:W-:Y:S01]  /*1170*/  UMOV UR7, 0x3fb55555 ;  /* 0x3fb5555500077882 */ /* 0x000fe20000000000 */
[----:B------:R-:W-:-:S05]  /*1180*/  DFMA R14, R12, -R10, R14 ;  /* 0x8000000a0c0e722b */ /* 0x000fca000000000e */
[----:B------:R-:W-:-:S03]  /*1190*/  DFMA R12, R24, R18, UR6 ;  /* 0x00000006180c7e2b */ /* 0x000fc60008000012 */
[----:B------:R-:W-:Y:S02]  /*11a0*/  DMUL R14, R16, R14 ;  /* 0x0000000e100e7228 */ /* 0x000fe40000000000 */
[----:B------:R-:W-:-:S03]  /*11b0*/  DMUL R16, R10, R10 ;  /* 0x0000000a0a107228 */ /* 0x000fc60000000000 */
[----:B------:R-:W-:Y:S01]  /*11c0*/  DADD R20, -R12, UR6 ;  /* 0x000000060c147e29 */ /* 0x000fe20008000100 */
[----:B------:R-:W-:Y:S01]  /*11d0*/  UMOV UR6, 0xb9e7b0 ;  /* 0x00b9e7b000067882 */ /* 0x000fe20000000000 */
[----:B------:R-:W-:-:S03]  /*11e0*/  UMOV UR7, 0x3c46a4cb ;  /* 0x3c46a4cb00077882 */ /* 0x000fc60000000000 */
[----:B------:R-:W-:Y:S02]  /*11f0*/  VIADD R23, R15, 0x100000 ;  /* 0x001000000f177836 */ /* 0x000fe40000000000 */
[----:B------:R-:W-:Y:S01]  /*1200*/  IMAD.MOV.U32 R22, RZ, RZ, R14 ;  /* 0x000000ffff167224 */ /* 0x000fe200078e000e */
[----:B------:R-:W-:Y:S02]  /*1210*/  DFMA R18, R24, R18, R20 ;  /* 0x000000121812722b */ /* 0x000fe40000000014 */
[C---:B------:R-:W-:Y:S02]  /*1220*/  DFMA R20, R10.reuse, R10, -R16 ;  /* 0x0000000a0a14722b */ /* 0x040fe40000000810 */
[----:B------:R-:W-:-:S06]  /*1230*/  DMUL R24, R10, R16 ;  /* 0x000000100a187228 */ /* 0x000fcc0000000000 */
[----:B------:R-:W-:Y:S02]  /*1240*/  DFMA R20, R10, R22, R20 ;  /* 0x000000160a14722b */ /* 0x000fe40000000014 */
[----:B------:R-:W-:Y:S01]  /*1250*/  DADD R22, R18, -UR6 ;  /* 0x8000000612167e29 */ /* 0x000fe20008000000 */
[----:B------:R-:W-:Y:S01]  /*1260*/  UMOV UR6, 0x80000000 ;  /* 0x8000000000067882 */ /* 0x000fe20000000000 */
[----:B------:R-:W-:Y:S01]  /*1270*/  DFMA R18, R10, R16, -R24 ;  /* 0x000000100a12722b */ /* 0x000fe20000000818 */
[----:B------:R-:W-:-:S07]  /*1280*/  UMOV UR7, 0x43300000 ;  /* 0x4330000000077882 */ /* 0x000fce0000000000 */
[----:B------:R-:W-:Y:S02]  /*1290*/  DFMA R18, R14, R16, R18 ;  /* 0x000000100e12722b */ /* 0x000fe40000000012 */
[----:B------:R-:W-:-:S06]  /*12a0*/  DADD R16, R12, R22 ;  /* 0x000000000c107229 */ /* 0x000fcc0000000016 */
[----:B------:R-:W-:Y:S02]  /*12b0*/  DFMA R18, R10, R20, R18 ;  /* 0x000000140a12722b */ /* 0x000fe40000000012 */
[----:B------:R-:W-:Y:S02]  /*12c0*/  DADD R20, R12, -R16 ;  /* 0x000000000c147229 */ /* 0x000fe40000000810 */
[----:B------:R-:W-:-:S06]  /*12d0*/  DMUL R12, R16, R24 ;  /* 0x00000018100c7228 */ /* 0x000fcc0000000000 */
[----:B------:R-:W-:Y:S02]  /*12e0*/  DADD R22, R22, R20 ;  /* 0x0000000016167229 */ /* 0x000fe40000000014 */
        /* <DEDUP_REMOVED lines=8> */
[----:B------:R-:W-:-:S08]  /*1370*/  DADD R10, R18, R10 ;  /* 0x00000000120a7229 */ /* 0x000fd0000000000a */
[----:B------:R-:W-:Y:S01]  /*1380*/  DADD R10, R12, R10 ;  /* 0x000000000c0a7229 */ /* 0x000fe2000000000a */
[C---:B------:R-:W-:Y:S01]  /*1390*/  VIADD R12, R27.reuse, 0xfffffc01 ;  /* 0xfffffc011b0c7836 */ /* 0x040fe20000000000 */
[----:B------:R-:W-:Y:S01]  /*13a0*/  @P1 IADD3 R12, PT, PT, R27, -0x3fe, RZ ;  /* 0xfffffc021b0c1810 */ /* 0x000fe20007ffe0ff */
[----:B------:R-:W-:-:S03]  /*13b0*/  IMAD.MOV.U32 R13, RZ, RZ, 0x43300000 ;  /* 0x43300000ff0d7424 */ /* 0x000fc600078e00ff */
[----:B------:R-:W-:Y:S02]  /*13c0*/  LOP3.LUT R12, R12, 0x80000000, RZ, 0x3c, !PT ;  /* 0x800000000c0c7812 */ /* 0x000fe400078e3cff */
[----:B------:R-:W-:-:S04]  /*13d0*/  DADD R18, R14, R10 ;  /* 0x000000000e127229 */ /* 0x000fc8000000000a */
[----:B------:R-:W-:Y:S01]  /*13e0*/  DADD R12, R12, -UR6 ;  /* 0x800000060c0c7e29 */ /* 0x000fe20008000000 */
[----:B------:R-:W-:Y:S01]  /*13f0*/  UMOV UR6, 0xfefa39ef ;  /* 0xfefa39ef00067882 */ /* 0x000fe20000000000 */
[----:B------:R-:W-:Y:S02]  /*1400*/  UMOV UR7, 0x3fe62e42 ;  /* 0x3fe62e4200077882 */ /* 0x000fe40000000000 */
        /* <DEDUP_REMOVED lines=27> */
[----:B------:R-:W-:Y:S01]  /*15c0*/  IMAD.MOV.U32 R20, RZ, RZ, -0x35dec16 ;  /* 0xfca213eaff147424 */ /* 0x000fe200078e00ff */
[----:B------:R-:W-:Y:S01]  /*15d0*/  UMOV UR7, 0x3e5ade15 ;  /* 0x3e5ade1500077882 */ /* 0x000fe20000000000 */
[----:B------:R-:W-:-:S06]  /*15e0*/  IMAD.MOV.U32 R21, RZ, RZ, 0x3e928af3 ;  /* 0x3e928af3ff157424 */ /* 0x000fcc00078e00ff */
        /* <DEDUP_REMOVED lines=36> */
[----:B------:R-:W-:-:S04]  /*1830*/  LEA.HI R10, R14, R14, RZ, 0x1 ;  /* 0x0000000e0e0a7211 */ /* 0x000fc800078f08ff */
[----:B------:R-:W-:-:S05]  /*1840*/  SHF.R.S32.HI R11, RZ, 0x1, R10 ;  /* 0x00000001ff0b7819 */ /* 0x000fca000001140a */
[----:B------:R-:W-:Y:S02]  /*1850*/  IMAD.IADD R10, R14, 0x1, -R11 ;  /* 0x000000010e0a7824 */ /* 0x000fe400078e0a0b */
[----:B------:R-:W-:-:S03]  /*1860*/  IMAD R19, R11, 0x100000, R19 ;  /* 0x001000000b137824 */ /* 0x000fc600078e0213 */
[----:B------:R-:W-:Y:S01]  /*1870*/  LEA R11, R10, 0x3ff00000, 0x14 ;  /* 0x3ff000000a0b7811 */ /* 0x000fe200078ea0ff */
[----:B------:R-:W-:-:S06]  /*1880*/  IMAD.MOV.U32 R10, RZ, RZ, RZ ;  /* 0x000000ffff0a7224 */ /* 0x000fcc00078e00ff */
[----:B------:R-:W-:-:S11]  /*1890*/  DMUL R10, R18, R10 ;  /* 0x0000000a120a7228 */ /* 0x000fd60000000000 */
.L_x_33:
[----:B------:R-:W-:Y:S01]  /*18a0*/  DFMA R16, R16, R10, R10 ;  /* 0x0000000a1010722b */ /* 0x000fe2000000000a */
[----:B------:R-:W-:Y:S01]  /*18b0*/  IMAD.MOV.U32 R12, RZ, RZ, R0 ;  /* 0x000000ffff0c7224 */ /* 0x000fe200078e0000 */
[----:B------:R-:W-:Y:S01]  /*18c0*/  DSETP.NEU.AND P0, PT, |R10|, +INF , PT ;  /* 0x7ff000000a00742a */ /* 0x000fe20003f0d200 */
[----:B------:R-:W-:-:S07]  /*18d0*/  IMAD.MOV.U32 R13, RZ, RZ, 0x0 ;  /* 0x00000000ff0d7424 */ /* 0x000fce00078e00ff */
[----:B------:R-:W-:Y:S02]  /*18e0*/  FSEL R10, R10, R16, !P0 ;  /* 0x000000100a0a7208 */ /* 0x000fe40004000000 */
[----:B------:R-:W-:Y:S01]  /*18f0*/  FSEL R11, R11, R17, !P0 ;  /* 0x000000110b0b7208 */ /* 0x000fe20004000000 */
[----:B------:R-:W-:Y:S06]  /*1900*/  RET.REL.NODEC R12 `(_Z6calc_p9ParameterPdS0_S0_) ;  /* 0xffffffe40cbc7950 */ /* 0x000fec0003c3ffff */
.L_x_34:
        /* <DEDUP_REMOVED lines=15> */
.L_x_63:


//--------------------- .text._Z6calc_b9ParameterPdS0_S0_ --------------------------
	.section	.text._Z6calc_b9ParameterPdS0_S0_,"ax",@progbits
	.align	128
        .global         _Z6calc_b9ParameterPdS0_S0_
        .type           _Z6calc_b9ParameterPdS0_S0_,@function
        .size           _Z6calc_b9ParameterPdS0_S0_,(.L_x_66 - _Z6calc_b9ParameterPdS0_S0_)
        .other          _Z6calc_b9ParameterPdS0_S0_,@"STO_CUDA_ENTRY STV_DEFAULT"
_Z6calc_b9ParameterPdS0_S0_:
.text._Z6calc_b9ParameterPdS0_S0_:
        /* <DEDUP_REMOVED lines=9> */
[----:B------:R-:W-:Y:S01]  /*0090*/  IABS R7, R0 ;  /* 0x0000000000077213 */ /* 0x000fe20000000000 */
[----:B------:R-:W1:Y:S02]  /*00a0*/  LDCU UR4, c[0x0][0x384] ;  /* 0x00007080ff0477ac */ /* 0x000e640008000800 */
[----:B-1----:R-:W-:Y:S01]  /*00b0*/  UIADD3 UR4, UPT, UPT, UR4, -0x1, URZ ;  /* 0xffffffff04047890 */ /* 0x002fe2000fffe0ff */
[----:B0-----:R-:W-:-:S04]  /*00c0*/  IABS R6, R9 ;  /* 0x0000000900067213 */ /* 0x001fc80000000000 */
[----:B------:R-:W0:Y:S08]  /*00d0*/  I2F.RP R4, R6 ;  /* 0x0000000600047306 */ /* 0x000e300000209400 */
[----:B0-----:R-:W0:Y:S02]  /*00e0*/  MUFU.RCP R4, R4 ;  /* 0x0000000400047308 */ /* 0x001e240000001000 */
[----:B0-----:R-:W-:-:S02]  /*00f0*/  VIADD R2, R4, 0xffffffe ;  /* 0x0ffffffe04027836 */ /* 0x001fc40000000000 */
[----:B------:R-:W-:-:S04]  /*0100*/  VIADD R4, R9, 0xffffffff ;  /* 0xffffffff09047836 */ /* 0x000fc80000000000 */
[----:B------:R0:W1:Y:S02]  /*0110*/  F2I.FTZ.U32.TRUNC.NTZ R3, R2 ;  /* 0x0000000200037305 */ /* 0x000064000021f000 */
[----:B0-----:R-:W-:Y:S02]  /*0120*/  IMAD.MOV.U32 R2, RZ, RZ, RZ ;  /* 0x000000ffff027224 */ /* 0x001fe400078e00ff */
[----:B-1----:R-:W-:-:S04]  /*0130*/  IMAD.MOV R5, RZ, RZ, -R3 ;  /* 0x000000ffff057224 */ /* 0x002fc800078e0a03 */
[----:B------:R-:W-:-:S04]  /*0140*/  IMAD R5, R5, R6, RZ ;  /* 0x0000000605057224 */ /* 0x000fc800078e02ff */
[----:B------:R-:W-:-:S04]  /*0150*/  IMAD.HI.U32 R3, R3, R5, R2 ;  /* 0x0000000503037227 */ /* 0x000fc800078e0002 */
[----:B------:R-:W-:-:S04]  /*0160*/  IMAD.MOV.U32 R5, RZ, RZ, R7 ;  /* 0x000000ffff057224 */ /* 0x000fc800078e0007 */
[----:B------:R-:W-:-:S04]  /*0170*/  IMAD.HI.U32 R2, R3, R5, RZ ;  /* 0x0000000503027227 */ /* 0x000fc800078e00ff */
[----:B------:R-:W-:-:S04]  /*0180*/  IMAD.MOV R3, RZ, RZ, -R2 ;  /* 0x000000ffff037224 */ /* 0x000fc800078e0a02 */
        /* <DEDUP_REMOVED lines=8> */
[----:B------:R-:W-:-:S06]  /*0210*/  @P0 IADD3 R2, PT, PT, R2, 0x1, RZ ;  /* 0x0000000102020810 */ /* 0x000fcc0007ffe0ff */
        /* <DEDUP_REMOVED lines=9> */
[----:B------:R-:W0:Y:S01]  /*02b0*/  LDC R3, c[0x0][0x3a4] ;  /* 0x0000e900ff037b82 */ /* 0x000e220000000800 */
[----:B------:R-:W1:Y:S07]  /*02c0*/  LDCU.64 UR10, c[0x0][0x358] ;  /* 0x00006b00ff0a77ac */ /* 0x000e6e0008000a00 */
[----:B------:R-:W2:Y:S01]  /*02d0*/  LDC.64 R10, c[0x0][0x3a0] ;  /* 0x0000e800ff0a7b82 */ /* 0x000ea20000000a00 */
[----:B0-----:R-:W2:Y:S01]  /*02e0*/  MUFU.RCP64H R5, R3 ;  /* 0x0000000300057308 */ /* 0x001ea20000001800 */
[----:B------:R-:W-:-:S05]  /*02f0*/  VIADD R4, R3, 0x300402 ;  /* 0x0030040203047836 */ /* 0x000fca0000000000 */
[----:B------:R-:W-:Y:S01]  /*0300*/  FSETP.GEU.AND P0, PT, |R4|, 5.8789094863358348022e-39, PT ;  /* 0x004004020400780b */ /* 0x000fe20003f0e200 */
[----:B--2---:R-:W-:-:S08]  /*0310*/  DFMA R6, R4, -R10, 1 ;  /* 0x3ff000000406742b */ /* 0x004fd0000000080a */
[----:B------:R-:W-:-:S08]  /*0320*/  DFMA R6, R6, R6, R6 ;  /* 0x000000060606722b */ /* 0x000fd00000000006 */
[----:B------:R-:W-:-:S08]  /*0330*/  DFMA R6, R4, R6, R4 ;  /* 0x000000060406722b */ /* 0x000fd00000000004 */
[----:B------:R-:W-:-:S08]  /*0340*/  DFMA R10, R6, -R10, 1 ;  /* 0x3ff00000060a742b */ /* 0x000fd0000000080a */
[----:B------:R-:W-:-:S10]  /*0350*/  DFMA R10, R6, R10, R6 ;  /* 0x0000000a060a722b */ /* 0x000fd40000000006 */
[----:B------:R-:W-:Y:S02]  /*0360*/  R2UR UR4, R10 ;  /* 0x000000000a0472ca */ /* 0x000fe400000e0000 */
[----:B------:R-:W-:Y:S01]  /*0370*/  R2UR UR5, R11 ;  /* 0x000000000b0572ca */ /* 0x000fe200000e0000 */
[----:B-1----:R-:W-:-:S14]  /*0380*/  @P0 BRA `(.L_x_35) ;  /* 0x0000000000100947 */ /* 0x002fdc0003800000 */
[----:B------:R-:W-:Y:S02]  /*0390*/  LOP3.LUT R3, R3, 0x7fffffff, RZ, 0xc0, !PT ;  /* 0x7fffffff03037812 */ /* 0x000fe400078ec0ff */
[----:B------:R-:W-:-:S03]  /*03a0*/  MOV R4, 0x3d0 ;  /* 0x000003d000047802 */ /* 0x000fc60000000f00 */
[----:B------:R-:W-:-:S07]  /*03b0*/  VIADD R10, R3, 0xfff00000 ;  /* 0xfff00000030a7836 */ /* 0x000fce0000000000 */
[----:B------:R-:W-:Y:S05]  /*03c0*/  CALL.REL.NOINC `($__internal_2_$__cuda_sm20_dblrcp_rn_slowpath_v3) ;  /* 0x0000000c00447944 */ /* 0x000fea0003c00000 */
.L_x_35:
[----:B------:R-:W0:Y:S08]  /*03d0*/  LDC.64 R20, c[0x0][0x3c0] ;  /* 0x0000f000ff147b82 */ /* 0x000e300000000a00 */
[----:B------:R-:W1:Y:S01]  /*03e0*/  LDC.64 R10, c[0x0][0x390] ;  /* 0x0000e400ff0a7b82 */ /* 0x000e620000000a00 */
[----:B0-----:R-:W-:-:S05]  /*03f0*/  IMAD.WIDE R20, R0, 0x8, R20 ;  /* 0x0000000800147825 */ /* 0x001fca00078e0214 */
[----:B------:R-:W2:Y:S04]  /*0400*/  LDG.E.64 R6, desc[UR10][R20.64+0x8] ;  /* 0x0000080a14067981 */ /* 0x000ea8000c1e1b00 */
[----:B------:R-:W2:Y:S01]  /*0410*/  LDG.E.64 R4, desc[UR10][R20.64+-0x8] ;  /* 0xfffff80a14047981 */ /* 0x000ea2000c1e1b00 */
[----:B-1----:R-:W-:Y:S01]  /*0420*/  DADD R10, R10, R10 ;  /* 0x000000000a0a7229 */ /* 0x002fe2000000000a */
[----:B------:R-:W-:Y:S09]  /*0430*/  BSSY.RECONVERGENT B0, `(.L_x_36) ;  /* 0x000001f000007945 */ /* 0x000ff20003800200 */
[----:B------:R-:W-:-:S02]  /*0440*/  R2UR UR7, R11 ;  /* 0x000000000b0772ca */ /* 0x000fc400000e0000 */
[----:B------:R-:W-:Y:S01]  /*0450*/  R2UR UR6, R10 ;  /* 0x000000000a0672ca */ /* 0x000fe200000e0000 */
[----:B------:R-:W-:-:S10]  /*0460*/  IMAD.MOV.U32 R10, RZ, RZ, 0x1 ;  /* 0x00000001ff0a7424 */ /* 0x000fd400078e00ff */
[----:B------:R-:W0:Y:S01]  /*0470*/  MUFU.RCP64H R11, UR7 ;  /* 0x00000007000b7d08 */ /* 0x000e220008001800 */
[----:B------:R-:W-:Y:S01]  /*0480*/  MOV R13, UR7 ;  /* 0x00000007000d7c02 */ /* 0x000fe20008000f00 */
[----:B------:R-:W-:Y:S02]  /*0490*/  IMAD.U32 R12, RZ, RZ, UR6 ;  /* 0x00000006ff0c7e24 */ /* 0x000fe4000f8e00ff */
[----:B------:R-:W-:Y:S02]  /*04a0*/  IMAD.U32 R14, RZ, RZ, UR6 ;  /* 0x00000006ff0e7e24 */ /* 0x000fe4000f8e00ff */
[----:B------:R-:W-:Y:S02]  /*04b0*/  IMAD.U32 R15, RZ, RZ, UR7 ;  /* 0x00000007ff0f7e24 */ /* 0x000fe4000f8e00ff */
[----:B0-----:R-:W-:-:S08]  /*04c0*/  DFMA R12, R10, -R12, 1 ;  /* 0x3ff000000a0c742b */ /* 0x001fd0000000080c */
[----:B------:R-:W-:-:S08]  /*04d0*/  DFMA R12, R12, R12, R12 ;  /* 0x0000000c0c0c722b */ /* 0x000fd0000000000c */
[----:B------:R-:W-:-:S08]  /*04e0*/  DFMA R10, R10, R12, R10 ;  /* 0x0000000c0a0a722b */ /* 0x000fd0000000000a */
[----:B------:R-:W-:-:S08]  /*04f0*/  DFMA R14, R10, -R14, 1 ;  /* 0x3ff000000a0e742b */ /* 0x000fd0000000080e */
[----:B------:R-:W-:Y:S02]  /*0500*/  DFMA R14, R10, R14, R10 ;  /* 0x0000000e0a0e722b */ /* 0x000fe4000000000a */
[----:B--2---:R-:W-:-:S08]  /*0510*/  DADD R12, R6, -R4 ;  /* 0x00000000060c7229 */ /* 0x004fd00000000804 */
[----:B------:R-:W-:Y:S02]  /*0520*/  DMUL R4, R12, R14 ;  /* 0x0000000e0c047228 */ /* 0x000fe40000000000 */
[----:B------:R-:W-:-:S06]  /*0530*/  FSETP.GEU.AND P1, PT, |R13|, 6.5827683646048100446e-37, PT ;  /* 0x036000000d00780b */ /* 0x000fcc0003f2e200 */
[----:B------:R-:W-:-:S08]  /*0540*/  DFMA R6, R4, -UR6, R12 ;  /* 0x8000000604067c2b */ /* 0x000fd0000800000c */
[----:B------:R-:W-:-:S10]  /*0550*/  DFMA R4, R14, R6, R4 ;  /* 0x000000060e04722b */ /* 0x000fd40000000004 */
[----:B------:R-:W-:-:S05]  /*0560*/  FFMA R3, RZ, UR7, R5 ;  /* 0x00000007ff037c23 */ /* 0x000fca0008000005 */
[----:B------:R-:W-:-:S13]  /*0570*/  FSETP.GT.AND P0, PT, |R3|, 1.469367938527859385e-39, PT ;  /* 0x001000000300780b */ /* 0x000fda0003f04200 */
[----:B------:R-:W-:Y:S05]  /*0580*/  @P0 BRA P1, `(.L_x_37) ;  /* 0x0000000000240947 */ /* 0x000fea0000800000 */
[----:B------:R-:W-:Y:S01]  /*0590*/  MOV R5, UR7 ;  /* 0x0000000700057c02 */ /* 0x000fe20008000f00 */
[----:B------:R-:W-:Y:S01]  /*05a0*/  IMAD.U32 R15, RZ, RZ, UR7 ;  /* 0x00000007ff0f7e24 */ /* 0x000fe2000f8e00ff */
[----:B------:R-:W-:Y:S01]  /*05b0*/  MOV R6, 0x600 ;  /* 0x0000060000067802 */ /* 0x000fe20000000f00 */
[----:B------:R-:W-:Y:S02]  /*05c0*/  IMAD.U32 R14, RZ, RZ, UR6 ;  /* 0x00000006ff0e7e24 */ /* 0x000fe4000f8e00ff */
[----:B------:R-:W-:Y:S02]  /*05d0*/  IMAD.U32 R4, RZ, RZ, UR6 ;  /* 0x00000006ff047e24 */ /* 0x000fe4000f8e00ff */
[----:B------:R-:W-:-:S07]  /*05e0*/  IMAD.MOV.U32 R15, RZ, RZ, R5 ;  /* 0x000000ffff0f7224 */ /* 0x000fce00078e0005 */
[----:B------:R-:W-:Y:S05]  /*05f0*/  CALL.REL.NOINC `($__internal_3_$__cuda_sm20_div_rn_f64_full) ;  /* 0x0000000c00687944 */ /* 0x000fea0003c00000 */
[----:B------:R-:W-:Y:S02]  /*0600*/  IMAD.MOV.U32 R4, RZ, RZ, R28 ;  /* 0x000000ffff047224 */ /* 0x000fe400078e001c */
[----:B------:R-:W-:-:S07]  /*0610*/  IMAD.MOV.U32 R5, RZ, RZ, R29 ;  /* 0x000000ffff057224 */ /* 0x000fce00078e001d */
.L_x_37:
[----:B------:R-:W-:Y:S05]  /*0620*/  BSYNC.RECONVERGENT B0 ;  /* 0x0000000000007941 */ /* 0x000fea0003800200 */
.L_x_36:
[----:B------:R-:W0:Y:S08]  /*0630*/  LDC R7, c[0x0][0x380] ;  /* 0x0000e000ff077b82 */ /* 0x000e300000000800 */
[----:B------:R-:W1:Y:S01]  /*0640*/  LDC.64 R18, c[0x0][0x3c8] ;  /* 0x0000f200ff127b82 */ /* 0x000e620000000a00 */
[--C-:B0-----:R-:W-:Y:S02]  /*0650*/  IMAD R2, R2, R7, R7.reuse ;  /* 0x0000000702027224 */ /* 0x101fe400078e0207 */
[----:B------:R-:W-:-:S04]  /*0660*/  IMAD.MOV R3, RZ, RZ, -R7 ;  /* 0x000000ffff037224 */ /* 0x000fc800078e0a07 */
[----:B------:R-:W-:Y:S02]  /*0670*/  IMAD R2, R3, 0x2, R2 ;  /* 0x0000000203027824 */ /* 0x000fe400078e0202 */
[----:B------:R-:W-:Y:S02]  /*0680*/  IMAD.IADD R3, R0, 0x1, R7 ;  /* 0x0000000100037824 */ /* 0x000fe400078e0207 */
[----:B------:R-:W0:Y:S01]  /*0690*/  LDC.64 R6, c[0x0][0x398] ;  /* 0x0000e600ff067b82 */ /* 0x000e220000000a00 */
[----:B------:R-:W-:Y:S01]  /*06a0*/  IADD3 R9, PT, PT, R9, R2, RZ ;  /* 0x0000000209097210 */ /* 0x000fe20007ffe0ff */
[----:B-1----:R-:W-:-:S04]  /*06b0*/  IMAD.WIDE R2, R3, 0x8, R18 ;  /* 0x0000000803027825 */ /* 0x002fc800078e0212 */
[----:B------:R-:W-:Y:S02]  /*06c0*/  IMAD.WIDE R18, R9, 0x8, R18 ;  /* 0x0000000809127825 */ /* 0x000fe400078e0212 */
[----:B------:R-:W2:Y:S04]  /*06d0*/  LDG.E.64 R2, desc[UR10][R2.64] ;  /* 0x0000000a02027981 */ /* 0x000ea8000c1e1b00 */
[----:B------:R-:W2:Y:S01]  /*06e0*/  LDG.E.64 R12, desc[UR10][R18.64] ;  /* 0x0000000a120c7981 */ /* 0x000ea2000c1e1b00 */
[----:B------:R-:W-:Y:S01]  /*06f0*/  BSSY.RECONVERGENT B0, `(.L_x_38) ;  /* 0x0000020000007945 */ /* 0x000fe20003800200 */
[----:B0-----:R-:W-:-:S10]  /*0700*/  DADD R6, R6, R6 ;  /* 0x0000000006067229 */ /* 0x001fd40000000006 */
[----:B------:R-:W-:Y:S02]  /*0710*/  R2UR UR9, R7 ;  /* 0x00000000070972ca */ /* 0x000fe400000e0000 */
[----:B------:R-:W-:Y:S01]  /*0720*/  R2UR UR8, R6 ;  /* 0x00000000060872ca */ /* 0x000fe200000e0000 */
[----:B------:R-:W-:-:S10]  /*0730*/  IMAD.MOV.U32 R6, RZ, RZ, 0x1 ;  /* 0x00000001ff067424 */ /* 0x000fd400078e00ff */
[----:B------:R-:W0:Y:S01]  /*0740*/  MUFU.RCP64H R7, UR9 ;  /* 0x0000000900077d08 */ /* 0x000e220008001800 */
[----:B------:R-:W-:Y:S02]  /*0750*/  IMAD.U32 R11, RZ, RZ, UR9 ;  /* 0x00000009ff0b7e24 */ /* 0x000fe4000f8e00ff */
[----:B------:R-:W-:-:S06]  /*0760*/  IMAD.U32 R10, RZ, RZ, UR8 ;  /* 0x00000008ff0a7e24 */ /* 0x000fcc000f8e00ff */
[----:B0-----:R-:W-:-:S08]  /*0770*/  DFMA R10, R6, -R10, 1 ;  /* 0x3ff00000060a742b */ /* 0x001fd0000000080a */
[----:B------:R-:W-:-:S08]  /*0780*/  DFMA R10, R10, R10, R10 ;  /* 0x0000000a0a0a722b */ /* 0x000fd0000000000a */
[----:B------:R-:W-:Y:S01]  /*0790*/  DFMA R10, R6, R10, R6 ;  /* 0x0000000a060a722b */ /* 0x000fe20000000006 */
[----:B------:R-:W-:Y:S02]  /*07a0*/  IMAD.U32 R6, RZ, RZ, UR8 ;  /* 0x00000008ff067e24 */ /* 0x000fe4000f8e00ff */
[----:B------:R-:W-:-:S06]  /*07b0*/  IMAD.U32 R7, RZ, RZ, UR9 ;  /* 0x00000009ff077e24 */ /* 0x000fcc000f8e00ff */
        /* <DEDUP_REMOVED lines=10> */
[----:B------:R-:W-:Y:S01]  /*0860*/  IMAD.U32 R3, RZ, RZ, UR9 ;  /* 0x00000009ff037e24 */ /* 0x000fe2000f8e00ff */
[----:B------:R-:W-:Y:S01]  /*0870*/  MOV R15, UR9 ;  /* 0x00000009000f7c02 */ /* 0x000fe20008000f00 */
[----:B------:R-:W-:Y:S01]  /*0880*/  IMAD.U32 R14, RZ, RZ, UR8 ;  /* 0x00000008ff0e7e24 */ /* 0x000fe2000f8e00ff */
[----:B------:R-:W-:Y:S01]  /*0890*/  MOV R6, 0x8d0 ;  /* 0x000008d000067802 */ /* 0x000fe20000000f00 */
[----:B------:R-:W-:Y:S02]  /*08a0*/  IMAD.U32 R2, RZ, RZ, UR8 ;  /* 0x00000008ff027e24 */ /* 0x000fe4000f8e00ff */
[----:B------:R-:W-:-:S07]  /*08b0*/  IMAD.MOV.U32 R15, RZ, RZ, R3 ;  /* 0x000000ffff0f7224 */ /* 0x000fce00078e0003 */
[----:B------:R-:W-:Y:S05]  /*08c0*/  CALL.REL.NOINC `($__internal_3_$__cuda_sm20_div_rn_f64_full) ;  /* 0x0000000800b47944 */ /* 0x000fea0003c00000 */
[----:B------:R-:W-:Y:S02]  /*08d0*/  IMAD.MOV.U32 R2, RZ, RZ, R28 ;  /* 0x000000ffff027224 */ /* 0x000fe400078e001c */
[----:B------:R-:W-:-:S07]  /*08e0*/  IMAD.MOV.U32 R3, RZ, RZ, R29 ;  /* 0x000000ffff037224 */ /* 0x000fce00078e001d */
.L_x_39:
[----:B------:R-:W-:Y:S05]  /*08f0*/  BSYNC.RECONVERGENT B0 ;  /* 0x0000000000007941 */ /* 0x000fea0003800200 */
.L_x_38:
[----:B------:R-:W-:Y:S01]  /*0900*/  DADD R22, -RZ, |R4| ;  /* 0x00000000ff167229 */ /* 0x000fe20000000504 */
[----:B------:R-:W-:Y:S01]  /*0910*/  BSSY.RECONVERGENT B0, `(.L_x_40) ;  /* 0x0000003000007945 */ /* 0x000fe20003800200 */
[----:B------:R-:W-:-:S09]  /*0920*/  MOV R8, 0x940 ;  /* 0x0000094000087802 */ /* 0x000fd20000000f00 */
[----:B------:R-:W-:Y:S05]  /*0930*/  CALL.REL.NOINC `($_Z6calc_b9ParameterPdS0_S0_$__internal_accurate_pow) ;  /* 0x0000001000007944 */ /* 0x000fea0003c00000 */
[----:B------:R-:W-:Y:S05]  /*0940*/  BSYNC.RECONVERGENT B0 ;  /* 0x0000000000007941 */ /* 0x000fea0003800200 */
.L_x_40:
[----:B------:R-:W0:Y:S08]  /*0950*/  LDC.64 R6, c[0x0][0x3c0] ;  /* 0x0000f000ff067b82 */ /* 0x000e300000000a00 */
[----:B------:R-:W1:Y:S01]  /*0960*/  LDC R13, c[0x0][0x380] ;  /* 0x0000e000ff0d7b82 */ /* 0x000e620000000800 */
[----:B0-----:R-:W-:-:S06]  /*0970*/  IMAD.WIDE R6, R9, 0x8, R6 ;  /* 0x0000000809067825 */ /* 0x001fcc00078e0206 */
[----:B------:R-:W2:Y:S01]  /*0980*/  LDG.E.64 R6, desc[UR10][R6.64] ;  /* 0x0000000a06067981 */ /* 0x000ea2000c1e1b00 */
[----:B-1----:R-:W-:-:S05]  /*0990*/  IMAD.WIDE R20, R13, 0x8, R20 ;  /* 0x000000080d147825 */ /* 0x002fca00078e0214 */
[----:B------:R-:W2:Y:S01]  /*09a0*/  LDG.E.64 R12, desc[UR10][R20.64] ;  /* 0x0000000a140c7981 */ /* 0x000ea2000c1e1b00 */
[----:B------:R-:W0:Y:S01]  /*09b0*/  MUFU.RCP64H R9, UR9 ;  /* 0x0000000900097d08 */ /* 0x000e220008001800 */
[----:B------:R-:W-:Y:S01]  /*09c0*/  IMAD.U32 R14, RZ, RZ, UR8 ;  /* 0x00000008ff0e7e24 */ /* 0x000fe2000f8e00ff */
[----:B------:R-:W-:Y:S01]  /*09d0*/  MOV R15, UR9 ;  /* 0x00000009000f7c02 */ /* 0x000fe20008000f00 */
[----:B------:R-:W-:-:S06]  /*09e0*/  IMAD.MOV.U32 R8, RZ, RZ, 0x1 ;  /* 0x00000001ff087424 */ /* 0x000fcc00078e00ff */
[----:B0-----:R-:W-:-:S08]  /*09f0*/  DFMA R14, R8, -R14, 1 ;  /* 0x3ff00000080e742b */ /* 0x001fd0000000080e */
[----:B------:R-:W-:-:S08]  /*0a00*/  DFMA R14, R14, R14, R14 ;  /* 0x0000000e0e0e722b */ /* 0x000fd0000000000e */
[----:B------:R-:W-:Y:S01]  /*0a10*/  DFMA R14, R8, R14, R8 ;  /* 0x0000000e080e722b */ /* 0x000fe20000000008 */
[----:B------:R-:W-:Y:S02]  /*0a20*/  IMAD.U32 R8, RZ, RZ, UR8 ;  /* 0x00000008ff087e24 */ /* 0x000fe4000f8e00ff */
[----:B------:R-:W-:-:S06]  /*0a30*/  IMAD.U32 R9, RZ, RZ, UR9 ;  /* 0x00000009ff097e24 */ /* 0x000fcc000f8e00ff */
[----:B------:R-:W-:-:S08]  /*0a40*/  DFMA R8, R14, -R8, 1 ;  /* 0x3ff000000e08742b */ /* 0x000fd00000000808 */
[----:B------:R-:W-:Y:S02]  /*0a50*/  DFMA R14, R14, R8, R14 ;  /* 0x000000080e0e722b */ /* 0x000fe4000000000e */
[C---:B------:R-:W-:Y:S01]  /*0a60*/  DSETP.NEU.AND P1, PT, R4.reuse, RZ, PT ;  /* 0x000000ff0400722a */ /* 0x040fe20003f2d000 */
[----:B------:R-:W-:Y:S01]  /*0a70*/  BSSY.RECONVERGENT B0, `(.L_x_41) ;  /* 0x0000011000007945 */ /* 0x000fe20003800200 */
[----:B------:R-:W-:-:S12]  /*0a80*/  DSETP.NEU.AND P0, PT, R4, 1, PT ;  /* 0x3ff000000400742a */ /* 0x000fd80003f0d000 */
[----:B------:R-:W-:Y:S01]  /*0a90*/  @!P1 CS2R R10, SRZ ;  /* 0x00000000000a9805 */ /* 0x000fe2000001ff00 */
[----:B--2---:R-:W-:Y:S02]  /*0aa0*/  DADD R12, R12, -R6 ;  /* 0x000000000c0c7229 */ /* 0x004fe40000000806 */
[----:B------:R-:W-:-:S06]  /*0ab0*/  DADD R6, R4, 2 ;  /* 0x4000000004067429 */ /* 0x000fcc0000000000 */
[----:B------:R-:W-:-:S04]  /*0ac0*/  DMUL R8, R14, R12 ;  /* 0x0000000c0e087228 */ /* 0x000fc80000000000 */
[----:B------:R-:W-:-:S04]  /*0ad0*/  LOP3.LUT R16, R7, 0x7ff00000, RZ, 0xc0, !PT ;  /* 0x7ff0000007107812 */ /* 0x000fc800078ec0ff */
[----:B------:R-:W-:Y:S01]  /*0ae0*/  ISETP.NE.AND P2, PT, R16, 0x7ff00000, PT ;  /* 0x7ff000001000780c */ /* 0x000fe20003f45270 */
[----:B------:R-:W-:-:S08]  /*0af0*/  DFMA R6, R8, -UR8, R12 ;  /* 0x8000000808067c2b */ /* 0x000fd0000800000c */
[----:B------:R-:W-:-:S04]  /*0b00*/  DFMA R6, R14, R6, R8 ;  /* 0x000000060e06722b */ /* 0x000fc80000000008 */
[----:B------:R-:W-:Y:S07]  /*0b10*/  @P2 BRA `(.L_x_42) ;  /* 0x0000000000182947 */ /* 0x000fee0003800000 */
[----:B------:R-:W-:-:S14]  /*0b20*/  DSETP.NAN.AND P1, PT, R4, R4, PT ;  /* 0x000000040400722a */ /* 0x000fdc0003f28000 */
[----:B------:R-:W-:Y:S01]  /*0b30*/  @P1 DADD R10, R4, 2 ;  /* 0x40000000040a1429 */ /* 0x000fe20000000000 */
[----:B------:R-:W-:Y:S10]  /*0b40*/  @P1 BRA `(.L_x_42) ;  /* 0x00000000000c1947 */ /* 0x000ff40003800000 */
[----:B------:R-:W-:-:S14]  /*0b50*/  DSETP.NEU.AND P1, PT, |R4|, +INF , PT ;  /* 0x7ff000000400742a */ /* 0x000fdc0003f2d200 */
[----:B------:R-:W-:Y:S02]  /*0b60*/  @!P1 IMAD.MOV.U32 R10, RZ, RZ, 0x0 ;  /* 0x00000000ff0a9424 */ /* 0x000fe400078e00ff */
[----:B------:R-:W-:-:S07]  /*0b70*/  @!P1 IMAD.MOV.U32 R11, RZ, RZ, 0x7ff00000 ;  /* 0x7ff00000ff0b9424 */ /* 0x000fce00078e00ff */
.L_x_42:
[----:B------:R-:W-:Y:S05]  /*0b80*/  BSYNC.RECONVERGENT B0 ;  /* 0x0000000000007941 */ /* 0x000fea0003800200 */
.L_x_41:
[----:B------:R-:W-:Y:S01]  /*0b90*/  FFMA R14, RZ, UR9, R7 ;  /* 0x00000009ff0e7c23 */ /* 0x000fe20008000007 */
[----:B------:R-:W-:Y:S01]  /*0ba0*/  FSEL R8, R10, RZ, P0 ;  /* 0x000000ff0a087208 */ /* 0x000fe20000000000 */
[----:B------:R-:W-:Y:S01]  /*0bb0*/  DADD R4, R2, R4 ;  /* 0x0000000002047229 */ /* 0x000fe20000000004 */
[----:B------:R-:W-:Y:S01]  /*0bc0*/  FSEL R9, R11, 1.875, P0 ;  /* 0x3ff000000b097808 */ /* 0x000fe20000000000 */
[----:B------:R-:W-:Y:S01]  /*0bd0*/  BSSY.RECONVERGENT B0, `(.L_x_43) ;  /* 0x000000e000007945 */ /* 0x000fe20003800200 */
[----:B------:R-:W-:Y:S02]  /*0be0*/  FSETP.GT.AND P0, PT, |R14|, 1.469367938527859385e-39, PT ;  /* 0x001000000e00780b */ /* 0x000fe40003f04200 */
[----:B------:R-:W-:-:S03]  /*0bf0*/  FSETP.GEU.AND P1, PT, |R13|, 6.5827683646048100446e-37, PT ;  /* 0x036000000d00780b */ /* 0x000fc60003f2e200 */
[----:B------:R-:W-:-:S10]  /*0c00*/  DFMA R4, R4, UR4, -R8 ;  /* 0x0000000404047c2b */ /* 0x000fd40008000808 */
        /* <DEDUP_REMOVED lines=10> */
.L_x_44:
[----:B------:R-:W-:Y:S05]  /*0cb0*/  BSYNC.RECONVERGENT B0 ;  /* 0x0000000000007941 */ /* 0x000fea0003800200 */
.L_x_43:
[----:B------:R-:W0:Y:S02]  /*0cc0*/  LDC R9, c[0x0][0x380] ;  /* 0x0000e000ff097b82 */ /* 0x000e240000000800 */
[----:B0-----:R-:W-:-:S05]  /*0cd0*/  IMAD.WIDE R18, R9, 0x8, R18 ;  /* 0x0000000809127825 */ /* 0x001fca00078e0212 */
[----:B------:R-:W2:Y:S04]  /*0ce0*/  LDG.E.64 R8, desc[UR10][R18.64+0x8] ;  /* 0x0000080a12087981 */ /* 0x000ea8000c1e1b00 */
[----:B------:R-:W2:Y:S01]  /*0cf0*/  LDG.E.64 R10, desc[UR10][R18.64+-0x8] ;  /* 0xfffff80a120a7981 */ /* 0x000ea2000c1e1b00 */
[----:B------:R-:W0:Y:S01]  /*0d00*/  MUFU.RCP64H R13, UR7 ;  /* 0x00000007000d7d08 */ /* 0x000e220008001800 */
[----:B------:R-:W-:Y:S01]  /*0d10*/  IMAD.U32 R14, RZ, RZ, UR6 ;  /* 0x00000006ff0e7e24 */ /* 0x000fe2000f8e00ff */
[----:B------:R-:W-:Y:S01]  /*0d20*/  MOV R15, UR7 ;  /* 0x00000007000f7c02 */ /* 0x000fe20008000f00 */
[----:B------:R-:W-:Y:S01]  /*0d30*/  IMAD.MOV.U32 R12, RZ, RZ, 0x1 ;  /* 0x00000001ff0c7424 */ /* 0x000fe200078e00ff */
[----:B------:R-:W-:Y:S05]  /*0d40*/  BSSY.RECONVERGENT B0, `(.L_x_45) ;  /* 0x000001a000007945 */ /* 0x000fea0003800200 */
[----:B0-----:R-:W-:-:S08]  /*0d50*/  DFMA R14, R12, -R14, 1 ;  /* 0x3ff000000c0e742b */ /* 0x001fd0000000080e */
[----:B------:R-:W-:-:S08]  /*0d60*/  DFMA R14, R14, R14, R14 ;  /* 0x0000000e0e0e722b */ /* 0x000fd0000000000e */
[----:B------:R-:W-:Y:S01]  /*0d70*/  DFMA R14, R12, R14, R12 ;  /* 0x0000000e0c0e722b */ /* 0x000fe2000000000c */
[----:B------:R-:W-:Y:S02]  /*0d80*/  IMAD.U32 R12, RZ, RZ, UR6 ;  /* 0x00000006ff0c7e24 */ /* 0x000fe4000f8e00ff */
[----:B------:R-:W-:Y:S01]  /*0d90*/  IMAD.U32 R13, RZ, RZ, UR7 ;  /* 0x00000007ff0d7e24 */ /* 0x000fe2000f8e00ff */
[----:B--2---:R-:W-:-:S05]  /*0da0*/  DADD R8, R8, -R10 ;  /* 0x0000000008087229 */ /* 0x004fca000000080a */
[----:B------:R-:W-:-:S03]  /*0db0*/  DFMA R10, R14, -R12, 1 ;  /* 0x3ff000000e0a742b */ /* 0x000fc6000000080c */
[----:B------:R-:W-:-:S05]  /*0dc0*/  DMUL R12, R8, R6 ;  /* 0x00000006080c7228 */ /* 0x000fca0000000000 */
[----:B------:R-:W-:-:S08]  /*0dd0*/  DFMA R10, R14, R10, R14 ;  /* 0x0000000a0e0a722b */ /* 0x000fd0000000000e */
[----:B------:R-:W-:Y:S01]  /*0de0*/  DMUL R6, R10, R12 ;  /* 0x0000000c0a067228 */ /* 0x000fe20000000000 */
[----:B------:R-:W-:-:S07]  /*0df0*/  FSETP.GEU.AND P1, PT, |R13|, 6.5827683646048100446e-37, PT ;  /* 0x036000000d00780b */ /* 0x000fce0003f2e200 */
[----:B------:R-:W-:-:S08]  /*0e00*/  DFMA R8, R6, -UR6, R12 ;  /* 0x8000000606087c2b */ /* 0x000fd0000800000c */
[----:B------:R-:W-:-:S10]  /*0e10*/  DFMA R6, R10, R8, R6 ;  /* 0x000000080a06722b */ /* 0x000fd40000000006 */
[----:B------:R-:W-:-:S05]  /*0e20*/  FFMA R8, RZ, UR7, R7 ;  /* 0x00000007ff087c23 */ /* 0x000fca0008000007 */
[----:B------:R-:W-:-:S13]  /*0e30*/  FSETP.GT.AND P0, PT, |R8|, 1.469367938527859385e-39, PT ;  /* 0x001000000800780b */ /* 0x000fda0003f04200 */
[----:B------:R-:W-:Y:S05]  /*0e40*/  @P0 BRA P1, `(.L_x_46) ;  /* 0x0000000000240947 */ /* 0x000fea0000800000 */
[----:B------:R-:W-:Y:S01]  /*0e50*/  MOV R7, UR7 ;  /* 0x0000000700077c02 */ /* 0x000fe20008000f00 */
[----:B------:R-:W-:Y:S02]  /*0e60*/  IMAD.U32 R15, RZ, RZ, UR7 ;  /* 0x00000007ff0f7e24 */ /* 0x000fe4000f8e00ff */
[----:B------:R-:W-:Y:S01]  /*0e70*/  IMAD.U32 R6, RZ, RZ, UR6 ;  /* 0x00000006ff067e24 */ /* 0x000fe2000f8e00ff */
[----:B------:R-:W-:Y:S01]  /*0e80*/  MOV R6, 0xec0 ;  /* 0x00000ec000067802 */ /* 0x000fe20000000f00 */
[----:B------:R-:W-:Y:S02]  /*0e90*/  IMAD.U32 R14, RZ, RZ, UR6 ;  /* 0x00000006ff0e7e24 */ /* 0x000fe4000f8e00ff */
[----:B------:R-:W-:-:S07]  /*0ea0*/  IMAD.MOV.U32 R15, RZ, RZ, R7 ;  /* 0x000000ffff0f7224 */ /* 0x000fce00078e0007 */
[----:B------:R-:W-:Y:S05]  /*0eb0*/  CALL.REL.NOINC `($__internal_3_$__cuda_sm20_div_rn_f64_full) ;  /* 0x0000000400387944 */ /* 0x000fea0003c00000 */
[----:B------:R-:W-:Y:S02]  /*0ec0*/  IMAD.MOV.U32 R6, RZ, RZ, R28 ;  /* 0x000000ffff067224 */ /* 0x000fe400078e001c */
[----:B------:R-:W-:-:S07]  /*0ed0*/  IMAD.MOV.U32 R7, RZ, RZ, R29 ;  /* 0x000000ffff077224 */ /* 0x000fce00078e001d */
.L_x_46:
[----:B------:R-:W-:Y:S05]  /*0ee0*/  BSYNC.RECONVERGENT B0 ;  /* 0x0000000000007941 */ /* 0x000fea0003800200 */
.L_x_45:
[----:B------:R-:W-:Y:S01]  /*0ef0*/  DADD R6, R6, R6 ;  /* 0x0000000006067229 */ /* 0x000fe20000000006 */
[----:B------:R-:W-:Y:S01]  /*0f00*/  BSSY.RECONVERGENT B0, `(.L_x_47) ;  /* 0x0000005000007945 */ /* 0x000fe20003800200 */
[----:B------:R-:W-:Y:S01]  /*0f10*/  DADD R22, -RZ, |R2| ;  /* 0x00000000ff167229 */ /* 0x000fe20000000502 */
[----:B------:R-:W-:-:S05]  /*0f20*/  MOV R8, 0xf50 ;  /* 0x00000f5000087802 */ /* 0x000fca0000000f00 */
[----:B------:R-:W-:-:S11]  /*0f30*/  DADD R4, R4, -R6 ;  /* 0x0000000004047229 */ /* 0x000fd60000000806 */
[----:B------:R-:W-:Y:S05]  /*0f40*/  CALL.REL.NOINC `($_Z6calc_b9ParameterPdS0_S0_$__internal_accurate_pow) ;  /* 0x00000008007c7944 */ /* 0x000fea0003c00000 */
[----:B------:R-:W-:Y:S05]  /*0f50*/  BSYNC.RECONVERGENT B0 ;  /* 0x0000000000007941 */ /* 0x000fea0003800200 */
.L_x_47:
[C---:B------:R-:W-:Y:S01]  /*0f60*/  DADD R6, R2.reuse, 2 ;  /* 0x4000000002067429 */ /* 0x040fe20000000000 */
[----:B------:R-:W0:Y:S01]  /*0f70*/  LDC.64 R8, c[0x0][0x3b8] ;  /* 0x0000ee00ff087b82 */ /* 0x000e220000000a00 */
[C---:B------:R-:W-:Y:S01]  /*0f80*/  DSETP.NEU.AND P1, PT, R2.reuse, RZ, PT ;  /* 0x000000ff0200722a */ /* 0x040fe20003f2d000 */
[----:B------:R-:W-:Y:S01]  /*0f90*/  BSSY.RECONVERGENT B0, `(.L_x_48) ;  /* 0x000000c000007945 */ /* 0x000fe20003800200 */
        /* <DEDUP_REMOVED lines=11> */
.L_x_49:
[----:B------:R-:W-:Y:S05]  /*1050*/  BSYNC.RECONVERGENT B0 ;  /* 0x0000000000007941 */ /* 0x000fea0003800200 */
.L_x_48:
[----:B------:R-:W1:Y:S01]  /*1060*/  LDCU.64 UR4, c[0x0][0x3a8] ;  /* 0x00007500ff0477ac */ /* 0x000e620008000a00 */
[----:B------:R-:W-:Y:S02]  /*1070*/  FSEL R2, R10, RZ, P0 ;  /* 0x000000ff0a027208 */ /* 0x000fe40000000000 */
[----:B------:R-:W-:-:S06]  /*1080*/  FSEL R3, R11, 1.875, P0 ;  /* 0x3ff000000b037808 */ /* 0x000fcc0000000000 */
[----:B------:R-:W-:Y:S01]  /*1090*/  DADD R4, R4, -R2 ;  /* 0x0000000004047229 */ /* 0x000fe20000000802 */
[----:B0-----:R-:W-:-:S07]  /*10a0*/  IMAD.WIDE R2, R0, 0x8, R8 ;  /* 0x0000000800027825 */ /* 0x001fce00078e0208 */
[----:B-1----:R-:W-:-:S07]  /*10b0*/  DMUL R4, R4, UR4 ;  /* 0x0000000404047c28 */ /* 0x002fce0008000000 */
[----:B------:R-:W-:Y:S01]  /*10c0*/  STG.E.64 desc[UR10][R2.64], R4 ;  /* 0x0000000402007986 */ /* 0x000fe2000c101b0a */
[----:B------:R-:W-:Y:S05]  /*10d0*/  EXIT ;  /* 0x000000000000794d */ /* 0x000fea0003800000 */
        .weak           $__internal_2_$__cuda_sm20_dblrcp_rn_slowpath_v3
        .type           $__internal_2_$__cuda_sm20_dblrcp_rn_slowpath_v3,@function
        .size           $__internal_2_$__cuda_sm20_dblrcp_rn_slowpath_v3,($__internal_3_$__cuda_sm20_div_rn_f64_full - $__internal_2_$__cuda_sm20_dblrcp_rn_slowpath_v3)
$__internal_2_$__cuda_sm20_dblrcp_rn_slowpath_v3:
[----:B------:R-:W0:Y:S01]  /*10e0*/  LDC.64 R14, c[0x0][0x3a0] ;  /* 0x0000e800ff0e7b82 */ /* 0x000e220000000a00 */
[----:B------:R-:W1:Y:S01]  /*10f0*/  LDCU UR6, c[0x0][0x3a4] ;  /* 0x00007480ff0677ac */ /* 0x000e620008000800 */
[----:B0-----:R-:W-:-:S14]  /*1100*/  DSETP.GTU.AND P0, PT, |R14|, +INF , PT ;  /* 0x7ff000000e00742a */ /* 0x001fdc0003f0c200 */
[----:B-1----:R-:W-:Y:S05]  /*1110*/  @P0 BRA `(.L_x_50) ;  /* 0x0000000000900947 */ /* 0x002fea0003800000 */
[----:B------:R-:W-:-:S04]  /*1120*/  ULOP3.LUT UR7, UR6, 0x7fffffff, URZ, 0xc0, !UPT ;  /* 0x7fffffff06077892 */ /* 0x000fc8000f8ec0ff */
[----:B------:R-:W-:-:S04]  /*1130*/  UIADD3 UR4, UPT, UPT, UR7, -0x1, URZ ;  /* 0xffffffff07047890 */ /* 0x000fc8000fffe0ff */
[----:B------:R-:W-:-:S11]  /*1140*/  UISETP.GE.U32.AND UP0, UPT, UR4, 0x7fefffff, UPT ;  /* 0x7fefffff0400788c */ /* 0x000fd6000bf06070 */
[----:B------:R-:W-:Y:S01]  /*1150*/  @UP0 ULOP3.LUT UR5, UR6, 0x7ff00000, URZ, 0x3c, !UPT ;  /* 0x7ff0000006050892 */ /* 0x000fe2000f8e3cff */
[----:B------:R-:W-:Y:S01]  /*1160*/  @UP0 UMOV UR4, URZ ;  /* 0x000000ff00040c82 */ /* 0x000fe20008000000 */
[----:B------:R-:W-:Y:S10]  /*1170*/  BRA.U UP0, `(.L_x_51) ;  /* 0x0000000100807547 */ /* 0x000ff4000b800000 */
[----:B------:R-:W-:-:S09]  /*1180*/  UISETP.GE.U32.AND UP0, UPT, UR7, 0x1000001, UPT ;  /* 0x010000010700788c */ /* 0x000fd2000bf06070 */
[----:B------:R-:W-:Y:S05]  /*1190*/  BRA.U !UP0, `(.L_x_52) ;  /* 0x0000000108447547 */ /* 0x000fea000b800000 */
[----:B------:R-:W-:Y:S01]  /*11a0*/  UIADD3 UR4, UPT, UPT, UR6, -0x3fe00000, URZ ;  /* 0xc020000006047890 */ /* 0x000fe2000fffe0ff */
[----:B------:R-:W0:Y:S05]  /*11b0*/  LDCU UR5, c[0x0][0x3a0] ;  /* 0x00007400ff0577ac */ /* 0x000e2a0008000800 */
[----:B------:R-:W-:-:S03]  /*11c0*/  MOV R7, UR4 ;  /* 0x0000000400077c02 */ /* 0x000fc60008000f00 */
[----:B------:R-:W1:Y:S01]  /*11d0*/  MUFU.RCP64H R11, UR4 ;  /* 0x00000004000b7d08 */ /* 0x000e620008001800 */
[----:B0-----:R-:W-:-:S06]  /*11e0*/  IMAD.U32 R6, RZ, RZ, UR5 ;  /* 0x00000005ff067e24 */ /* 0x001fcc000f8e00ff */
[----:B-1----:R-:W-:-:S08]  /*11f0*/  DFMA R12, -R6, R10, 1 ;  /* 0x3ff00000060c742b */ /* 0x002fd0000000010a */
[----:B------:R-:W-:-:S08]  /*1200*/  DFMA R12, R12, R12, R12 ;  /* 0x0000000c0c0c722b */ /* 0x000fd0000000000c */
[----:B------:R-:W-:-:S08]  /*1210*/  DFMA R12, R10, R12, R10 ;  /* 0x0000000c0a0c722b */ /* 0x000fd0000000000a */
[----:B------:R-:W-:-:S08]  /*1220*/  DFMA R6, -R6, R12, 1 ;  /* 0x3ff000000606742b */ /* 0x000fd0000000010c */
[----:B------:R-:W-:-:S08]  /*1230*/  DFMA R6, R12, R6, R12 ;  /* 0x000000060c06722b */ /* 0x000fd0000000000c */
[----:B------:R-:W-:-:S08]  /*1240*/  DMUL R6, R6, 2.2250738585072013831e-308 ;  /* 0x0010000006067828 */ /* 0x000fd00000000000 */
[----:B------:R-:W-:-:S08]  /*1250*/  DFMA R10, R6, -R14, 1 ;  /* 0x3ff00000060a742b */ /* 0x000fd0000000080e */
[----:B------:R-:W-:-:S08]  /*1260*/  DFMA R10, R10, R10, R10 ;  /* 0x0000000a0a0a722b */ /* 0x000fd0000000000a */
[----:B------:R-:W-:-:S10]  /*1270*/  DFMA R10, R6, R10, R6 ;  /* 0x0000000a060a722b */ /* 0x000fd40000000006 */
[----:B------:R-:W-:Y:S02]  /*1280*/  R2UR UR4, R10 ;  /* 0x000000000a0472ca */ /* 0x000fe400000e0000 */
[----:B------:R-:W-:Y:S01]  /*1290*/  R2UR UR5, R11 ;  /* 0x000000000b0572ca */ /* 0x000fe200000e0000 */
[----:B------:R-:W-:-:S14]  /*12a0*/  BRA `(.L_x_51) ;  /* 0x0000000000347947 */ /* 0x000fdc0003800000 */
.L_x_52:
[----:B------:R-:W-:-:S06]  /*12b0*/  DMUL R6, R14, 8.11296384146066816958e+31 ;  /* 0x469000000e067828 */ /* 0x000fcc0000000000 */
[----:B------:R-:W0:Y:S02]  /*12c0*/  MUFU.RCP64H R11, R7 ;  /* 0x00000007000b7308 */ /* 0x000e240000001800 */
[----:B0-----:R-:W-:-:S08]  /*12d0*/  DFMA R12, -R6, R10, 1 ;  /* 0x3ff00000060c742b */ /* 0x001fd0000000010a */
[----:B------:R-:W-:-:S08]  /*12e0*/  DFMA R12, R12, R12, R12 ;  /* 0x0000000c0c0c722b */ /* 0x000fd0000000000c */
[----:B------:R-:W-:-:S08]  /*12f0*/  DFMA R12, R10, R12, R10 ;  /* 0x0000000c0a0c722b */ /* 0x000fd0000000000a */
[----:B------:R-:W-:-:S08]  /*1300*/  DFMA R10, -R6, R12, 1 ;  /* 0x3ff00000060a742b */ /* 0x000fd0000000010c */
[----:B------:R-:W-:-:S08]  /*1310*/  DFMA R10, R12, R10, R12 ;  /* 0x0000000a0c0a722b */ /* 0x000fd0000000000c */
[----:B------:R-:W-:-:S10]  /*1320*/  DMUL R10, R10, 8.11296384146066816958e+31 ;  /* 0x469000000a0a7828 */ /* 0x000fd40000000000 */
[----:B------:R-:W-:Y:S02]  /*1330*/  R2UR UR4, R10 ;  /* 0x000000000a0472ca */ /* 0x000fe400000e0000 */
[----:B------:R-:W-:Y:S01]  /*1340*/  R2UR UR5, R11 ;  /* 0x000000000b0572ca */ /* 0x000fe200000e0000 */
[----:B------:R-:W-:-:S14]  /*1350*/  BRA `(.L_x_51) ;  /* 0x0000000000087947 */ /* 0x000fdc0003800000 */
.L_x_50:
[----:B------:R-:W0:Y:S01]  /*1360*/  LDCU UR4, c[0x0][0x3a0] ;  /* 0x00007400ff0477ac */ /* 0x000e220008000800 */
[----:B------:R-:W-:-:S12]  /*1370*/  ULOP3.LUT UR5, UR6, 0x80000, URZ, 0xfc, !UPT ;  /* 0x0008000006057892 */ /* 0x000fd8000f8efcff */
.L_x_51:
[----:B------:R-:W-:-:S04]  /*1380*/  IMAD.MOV.U32 R5, RZ, RZ, 0x0 ;  /* 0x00000000ff057424 */ /* 0x000fc800078e00ff */
[----:B0-----:R-:W-:Y:S05]  /*1390*/  RET.REL.NODEC R4 `(_Z6calc_b9ParameterPdS0_S0_) ;  /* 0xffffffec04187950 */ /* 0x001fea0003c3ffff */
        .weak           $__internal_3_$__cuda_sm20_div_rn_f64_full
        .type           $__internal_3_$__cuda_sm20_div_rn_f64_full,@function
        .size           $__internal_3_$__cuda_sm20_div_rn_f64_full,($_Z6calc_b9ParameterPdS0_S0_$__internal_accurate_pow - $__internal_3_$__cuda_sm20_div_rn_f64_full)
$__internal_3_$__cuda_sm20_div_rn_f64_full:
[C---:B------:R-:W-:Y:S01]  /*13a0*/  FSETP.GEU.AND P0, PT, |R15|.reuse, 1.469367938527859385e-39, PT ;  /* 0x001000000f00780b */ /* 0x040fe20003f0e200 */
[----:B------:R-:W-:Y:S01]  /*13b0*/  IMAD.MOV.U32 R10, RZ, RZ, 0x1 ;  /* 0x00000001ff0a7424 */ /* 0x000fe200078e00ff */
[----:B------:R-:W-:Y:S01]  /*13c0*/  LOP3.LUT R16, R15, 0x800fffff, RZ, 0xc0, !PT ;  /* 0x800fffff0f107812 */ /* 0x000fe200078ec0ff */
[----:B------:R-:W-:Y:S01]  /*13d0*/  BSSY.RECONVERGENT B1, `(.L_x_53) ;  /* 0x0000054000017945 */ /* 0x000fe20003800200 */
[C---:B------:R-:W-:Y:S02]  /*13e0*/  FSETP.GEU.AND P2, PT, |R13|.reuse, 1.469367938527859385e-39, PT ;  /* 0x001000000d00780b */ /* 0x040fe40003f4e200 */
[----:B------:R-:W-:Y:S01]  /*13f0*/  LOP3.LUT R17, R16, 0x3ff00000, RZ, 0xfc, !PT ;  /* 0x3ff0000010117812 */ /* 0x000fe200078efcff */
[----:B------:R-:W-:Y:S01]  /*1400*/  IMAD.MOV.U32 R16, RZ, RZ, R14 ;  /* 0x000000ffff107224 */ /* 0x000fe200078e000e */
[----:B------:R-:W-:Y:S02]  /*1410*/  LOP3.LUT R7, R13, 0x7ff00000, RZ, 0xc0, !PT ;  /* 0x7ff000000d077812 */ /* 0x000fe400078ec0ff */
[----:B------:R-:W-:-:S03]  /*1420*/  LOP3.LUT R26, R15, 0x7ff00000, RZ, 0xc0, !PT ;  /* 0x7ff000000f1a7812 */ /* 0x000fc600078ec0ff */
[----:B------:R-:W-:Y:S01]  /*1430*/  @!P0 DMUL R16, R14, 8.98846567431157953865e+307 ;  /* 0x7fe000000e108828 */ /* 0x000fe20000000000 */
[----:B------:R-:W-:-:S03]  /*1440*/  ISETP.GE.U32.AND P1, PT, R7, R26, PT ;  /* 0x0000001a0700720c */ /* 0x000fc60003f26070 */
[----:B------:R-:W-:Y:S01]  /*1450*/  @!P2 LOP3.LUT R8, R15, 0x7ff00000, RZ, 0xc0, !PT ;  /* 0x7ff000000f08a812 */ /* 0x000fe200078ec0ff */
[----:B------:R-:W-:Y:S01]  /*1460*/  @!P2 IMAD.MOV.U32 R24, RZ, RZ, RZ ;  /* 0x000000ffff18a224 */ /* 0x000fe200078e00ff */
[----:B------:R-:W0:Y:S02]  /*1470*/  MUFU.RCP64H R11, R17 ;  /* 0x00000011000b7308 */ /* 0x000e240000001800 */
[----:B------:R-:W-:Y:S01]  /*1480*/  @!P2 ISETP.GE.U32.AND P3, PT, R7, R8, PT ;  /* 0x000000080700a20c */ /* 0x000fe20003f66070 */
[----:B------:R-:W-:Y:S01]  /*1490*/  IMAD.MOV.U32 R8, RZ, RZ, 0x1ca00000 ;  /* 0x1ca00000ff087424 */ /* 0x000fe200078e00ff */
[----:B------:R-:W-:-:S04]  /*14a0*/  @!P0 LOP3.LUT R26, R17, 0x7ff00000, RZ, 0xc0, !PT ;  /* 0x7ff00000111a8812 */ /* 0x000fc800078ec0ff */
[----:B------:R-:W-:Y:S01]  /*14b0*/  @!P2 SEL R25, R8, 0x63400000, !P3 ;  /* 0x634000000819a807 */ /* 0x000fe20005800000 */
[----:B------:R-:W-:Y:S01]  /*14c0*/  VIADD R27, R26, 0xffffffff ;  /* 0xffffffff1a1b7836 */ /* 0x000fe20000000000 */
[----:B0-----:R-:W-:-:S08]  /*14d0*/  DFMA R22, R10, -R16, 1 ;  /* 0x3ff000000a16742b */ /* 0x001fd00000000810 */
[----:B------:R-:W-:-:S08]  /*14e0*/  DFMA R22, R22, R22, R22 ;  /* 0x000000161616722b */ /* 0x000fd00000000016 */
[----:B------:R-:W-:Y:S01]  /*14f0*/  DFMA R22, R10, R22, R10 ;  /* 0x000000160a16722b */ /* 0x000fe2000000000a */
[--C-:B------:R-:W-:Y:S02]  /*1500*/  @!P2 LOP3.LUT R10, R25, 0x80000000, R13.reuse, 0xf8, !PT ;  /* 0x80000000190aa812 */ /* 0x100fe400078ef80d */
[----:B------:R-:W-:Y:S02]  /*1510*/  SEL R11, R8, 0x63400000, !P1 ;  /* 0x63400000080b7807 */ /* 0x000fe40004800000 */
[----:B------:R-:W-:Y:S01]  /*1520*/  @!P2 LOP3.LUT R25, R10, 0x100000, RZ, 0xfc, !PT ;  /* 0x001000000a19a812 */ /* 0x000fe200078efcff */
[----:B------:R-:W-:Y:S02]  /*1530*/  IMAD.MOV.U32 R10, RZ, RZ, R12 ;  /* 0x000000ffff0a7224 */ /* 0x000fe400078e000c */
[----:B------:R-:W-:Y:S01]  /*1540*/  DFMA R28, R22, -R16, 1 ;  /* 0x3ff00000161c742b */ /* 0x000fe20000000810 */
[----:B------:R-:W-:-:S06]  /*1550*/  LOP3.LUT R11, R11, 0x800fffff, R13, 0xf8, !PT ;  /* 0x800fffff0b0b7812 */ /* 0x000fcc00078ef80d */
[----:B------:R-:W-:Y:S02]  /*1560*/  @!P2 DFMA R10, R10, 2, -R24 ;  /* 0x400000000a0aa82b */ /* 0x000fe40000000818 */
[----:B------:R-:W-:-:S08]  /*1570*/  DFMA R28, R22, R28, R22 ;  /* 0x0000001c161c722b */ /* 0x000fd00000000016 */
[----:B------:R-:W-:-:S08]  /*1580*/  DMUL R22, R28, R10 ;  /* 0x0000000a1c167228 */ /* 0x000fd00000000000 */
[----:B------:R-:W-:-:S08]  /*1590*/  DFMA R24, R22, -R16, R10 ;  /* 0x800000101618722b */ /* 0x000fd0000000000a */
[----:B------:R-:W-:Y:S01]  /*15a0*/  DFMA R24, R28, R24, R22 ;  /* 0x000000181c18722b */ /* 0x000fe20000000016 */
[----:B------:R-:W-:Y:S02]  /*15b0*/  MOV R22, R7 ;  /* 0x0000000700167202 */ /* 0x000fe40000000f00 */
[----:B------:R-:W-:-:S05]  /*15c0*/  @!P2 LOP3.LUT R22, R11, 0x7ff00000, RZ, 0xc0, !PT ;  /* 0x7ff000000b16a812 */ /* 0x000fca00078ec0ff */
[----:B------:R-:W-:-:S05]  /*15d0*/  VIADD R23, R22, 0xffffffff ;  /* 0xffffffff16177836 */ /* 0x000fca0000000000 */
[----:B------:R-:W-:-:S04]  /*15e0*/  ISETP.GT.U32.AND P0, PT, R23, 0x7feffffe, PT ;  /* 0x7feffffe1700780c */ /* 0x000fc80003f04070 */
[----:B------:R-:W-:-:S13]  /*15f0*/  ISETP.GT.U32.OR P0, PT, R27, 0x7feffffe, P0 ;  /* 0x7feffffe1b00780c */ /* 0x000fda0000704470 */
[----:B------:R-:W-:Y:S05]  /*1600*/  @P0 BRA `(.L_x_54) ;  /* 0x00000000006c0947 */ /* 0x000fea0003800000 */
[----:B------:R-:W-:-:S04]  /*1610*/  LOP3.LUT R22, R15, 0x7ff00000, RZ, 0xc0, !PT ;  /* 0x7ff000000f167812 */ /* 0x000fc800078ec0ff */
[CC--:B------:R-:W-:Y:S02]  /*1620*/  VIADDMNMX R12, R7.reuse, -R22.reuse, 0xb9600000, !PT ;  /* 0xb9600000070c7446 */ /* 0x0c0fe40007800916 */
[----:B------:R-:W-:Y:S02]  /*1630*/  ISETP.GE.U32.AND P0, PT, R7, R22, PT ;  /* 0x000000160700720c */ /* 0x000fe40003f06070 */
[----:B------:R-:W-:Y:S01]  /*1640*/  VIMNMX R7, PT, PT, R12, 0x46a00000, PT ;  /* 0x46a000000c077848 */ /* 0x000fe20003fe0100 */
[----:B------:R-:W-:Y:S01]  /*1650*/  IMAD.MOV.U32 R12, RZ, RZ, RZ ;  /* 0x000000ffff0c7224 */ /* 0x000fe200078e00ff */
[----:B------:R-:W-:-:S05]  /*1660*/  SEL R8, R8, 0x63400000, !P0 ;  /* 0x6340000008087807 */ /* 0x000fca0004000000 */
[----:B------:R-:W-:-:S04]  /*1670*/  IMAD.IADD R7, R7, 0x1, -R8 ;  /* 0x0000000107077824 */ /* 0x000fc800078e0a08 */
        /* <DEDUP_REMOVED lines=10> */
[C---:B------:R-:W-:Y:S01]  /*1720*/  IADD3 R11, PT, PT, -R7.reuse, RZ, RZ ;  /* 0x000000ff070b7210 */ /* 0x040fe20007ffe1ff */
[----:B------:R-:W-:Y:S01]  /*1730*/  IMAD.MOV.U32 R10, RZ, RZ, RZ ;  /* 0x000000ffff0a7224 */ /* 0x000fe200078e00ff */
[----:B------:R-:W-:Y:S01]  /*1740*/  DMUL.RP R12, R24, R12 ;  /* 0x0000000c180c7228 */ /* 0x000fe20000008000 */
[----:B------:R-:W-:-:S04]  /*1750*/  IADD3 R7, PT, PT, -R7, -0x43300000, RZ ;  /* 0xbcd0000007077810 */ /* 0x000fc80007ffe1ff */
[----:B------:R-:W-:-:S05]  /*1760*/  DFMA R10, R28, -R10, R24 ;  /* 0x8000000a1c0a722b */ /* 0x000fca0000000018 */
[----:B------:R-:W-:-:S05]  /*1770*/  LOP3.LUT R15, R13, R15, RZ, 0x3c, !PT ;  /* 0x0000000f0d0f7212 */ /* 0x000fca00078e3cff */
[----:B------:R-:W-:-:S04]  /*1780*/  FSETP.NEU.AND P0, PT, |R11|, R7, PT ;  /* 0x000000070b00720b */ /* 0x000fc80003f0d200 */
[----:B------:R-:W-:Y:S02]  /*1790*/  FSEL R28, R12, R28, !P0 ;  /* 0x0000001c0c1c7208 */ /* 0x000fe40004000000 */
[----:B------:R-:W-:Y:S01]  /*17a0*/  FSEL R29, R15, R29, !P0 ;  /* 0x0000001d0f1d7208 */ /* 0x000fe20004000000 */
[----:B------:R-:W-:Y:S06]  /*17b0*/  BRA `(.L_x_55) ;  /* 0x0000000000547947 */ /* 0x000fec0003800000 */
.L_x_54:
        /* <DEDUP_REMOVED lines=13> */
[----:B------:R-:W-:Y:S01]  /*1890*/  @P0 IMAD.MOV.U32 R28, RZ, RZ, RZ ;  /* 0x000000ffff1c0224 */ /* 0x000fe200078e00ff */
[----:B------:R-:W-:Y:S01]  /*18a0*/  @P0 MOV R29, R7 ;  /* 0x00000007001d0202 */ /* 0x000fe20000000f00 */
[----:B------:R-:W-:Y:S06]  /*18b0*/  BRA `(.L_x_55) ;  /* 0x0000000000147947 */ /* 0x000fec0003800000 */
.L_x_57:
[----:B------:R-:W-:Y:S01]  /*18c0*/  LOP3.LUT R29, R15, 0x80000, RZ, 0xfc, !PT ;  /* 0x000800000f1d7812 */ /* 0x000fe200078efcff */
[----:B------:R-:W-:Y:S01]  /*18d0*/  IMAD.MOV.U32 R28, RZ, RZ, R14 ;  /* 0x000000ffff1c7224 */ /* 0x000fe200078e000e */
[----:B------:R-:W-:Y:S06]  /*18e0*/  BRA `(.L_x_55) ;  /* 0x0000000000087947 */ /* 0x000fec0003800000 */
.L_x_56:
[----:B------:R-:W-:Y:S01]  /*18f0*/  LOP3.LUT R29, R13, 0x80000, RZ, 0xfc, !PT ;  /* 0x000800000d1d7812 */ /* 0x000fe200078efcff */
[----:B------:R-:W-:-:S07]  /*1900*/  IMAD.MOV.U32 R28, RZ, RZ, R12 ;  /* 0x000000ffff1c7224 */ /* 0x000fce00078e000c */
.L_x_55:
[----:B------:R-:W-:Y:S05]  /*1910*/  BSYNC.RECONVERGENT B1 ;  /* 0x0000000000017941 */ /* 0x000fea0003800200 */
.L_x_53:
[----:B------:R-:W-:-:S04]  /*1920*/  IMAD.MOV.U32 R7, RZ, RZ, 0x0 ;  /* 0x00000000ff077424 */ /* 0x000fc800078e00ff */
[----:B------:R-:W-:Y:S05]  /*1930*/  RET.REL.NODEC R6 `(_Z6calc_b9ParameterPdS0_S0_) ;  /* 0xffffffe406b07950 */ /* 0x000fea0003c3ffff */
        .type           $_Z6calc_b9ParameterPdS0_S0_$__internal_accurate_pow,@function
        .size           $_Z6calc_b9ParameterPdS0_S0_$__internal_accurate_pow,(.L_x_66 - $_Z6calc_b9ParameterPdS0_S0_$__internal_accurate_pow)
$_Z6calc_b9ParameterPdS0_S0_$__internal_accurate_pow:
[----:B------:R-:W-:Y:S01]  /*1940*/  ISETP.GT.U32.AND P0, PT, R23, 0xfffff, PT ;  /* 0x000fffff1700780c */ /* 0x000fe20003f04070 */
[--C-:B------:R-:W-:Y:S01]  /*1950*/  IMAD.MOV.U32 R6, RZ, RZ, R23.reuse ;  /* 0x000000ffff067224 */ /* 0x100fe200078e0017 */
[----:B------:R-:W-:Y:S01]  /*1960*/  MOV R10, R22 ;  /* 0x00000016000a7202 */ /* 0x000fe20000000f00 */
[----:B------:R-:W-:Y:S01]  /*1970*/  IMAD.MOV.U32 R14, RZ, RZ, RZ ;  /* 0x000000ffff0e7224 */ /* 0x000fe200078e00ff */
[----:B------:R-:W-:Y:S01]  /*1980*/  MOV R13, 0x3ed0f5d2 ;  /* 0x3ed0f5d2000d7802 */ /* 0x000fe20000000f00 */
[----:B------:R-:W-:Y:S01]  /*1990*/  IMAD.MOV.U32 R12, RZ, RZ, 0x41ad3b5a ;  /* 0x41ad3b5aff0c7424 */ /* 0x000fe200078e00ff */
[----:B------:R-:W-:Y:S01]  /*19a0*/  UMOV UR12, 0x7d2cafe2 ;  /* 0x7d2cafe2000c7882 */ /* 0x000fe20000000000 */
[----:B------:R-:W-:Y:S01]  /*19b0*/  UMOV UR13, 0x3eb0f5ff ;  /* 0x3eb0f5ff000d7882 */ /* 0x000fe20000000000 */
[----:B------:R-:W-:Y:S01]  /*19c0*/  SHF.R.U32.HI R28, RZ, 0x14, R23 ;  /* 0x00000014ff1c7819 */ /* 0x000fe20000011617 */
[----:B------:R-:W-:Y:S01]  /*19d0*/  UMOV UR14, 0x3b39803f ;  /* 0x3b39803f000e7882 */ /* 0x000fe20000000000 */
[----:B------:R-:W-:-:S03]  /*19e0*/  UMOV UR15, 0x3c7abc9e ;  /* 0x3c7abc9e000f7882 */ /* 0x000fc60000000000 */
[----:B------:R-:W-:-:S10]  /*19f0*/  @!P0 DMUL R26, R22, 1.80143985094819840000e+16 ;  /* 0x43500000161a8828 */ /* 0x000fd40000000000 */
        /* <DEDUP_REMOVED lines=69> */
[C---:B------:R-:W-:Y:S02]  /*1e50*/  VIADD R10, R28.reuse, 0xfffffc01 ;  /* 0xfffffc011c0a7836 */ /* 0x040fe40000000000 */
[----:B------:R-:W-:Y:S02]  /*1e60*/  @P1 VIADD R10, R28, 0xfffffc02 ;  /* 0xfffffc021c0a1836 */ /* 0x000fe40000000000 */
[----:B------:R-:W-:-:S03]  /*1e70*/  IMAD.MOV.U32 R11, RZ, RZ, 0x43300000 ;  /* 0x43300000ff0b7424 */ /* 0x000fc600078e00ff */
        /* <DEDUP_REMOVED lines=19> */
[----:B------:R-:W-:Y:S01]  /*1fb0*/  MOV R6, 0x652b82fe ;  /* 0x652b82fe00067802 */ /* 0x000fe20000000f00 */
[----:B------:R-:W-:-:S06]  /*1fc0*/  IMAD.MOV.U32 R7, RZ, RZ, 0x3ff71547 ;  /* 0x3ff71547ff077424 */ /* 0x000fcc00078e00ff */
        /* <DEDUP_REMOVED lines=49> */
[----:B------:R-:W-:Y:S02]  /*22e0*/  @!P1 LEA.HI R7, R6, R6, RZ, 0x1 ;  /* 0x0000000606079211 */ /* 0x000fe400078f08ff */
[----:B------:R-:W-:Y:S02]  /*22f0*/  FSEL R15, R15, RZ, P0 ;  /* 0x000000ff0f0f7208 */ /* 0x000fe40000000000 */
[----:B------:R-:W-:-:S04]  /*2300*/  @!P1 SHF.R.S32.HI R7, RZ, 0x1, R7 ;  /* 0x00000001ff079819 */ /* 0x000fc80000011407 */
[----:B------:R-:W-:Y:S01]  /*2310*/  @!P1 IADD3 R6, PT, PT, R6, -R7, RZ ;  /* 0x8000000706069210 */ /* 0x000fe20007ffe0ff */
[----:B------:R-:W-:-:S03]  /*2320*/  @!P1 IMAD R13, R7, 0x100000, R13 ;  /* 0x00100000070d9824 */ /* 0x000fc600078e020d */
[----:B------:R-:W-:Y:S01]  /*2330*/  @!P1 LEA R7, R6, 0x3ff00000, 0x14 ;  /* 0x3ff0000006079811 */ /* 0x000fe200078ea0ff */
[----:B------:R-:W-:-:S06]  /*2340*/  @!P1 IMAD.MOV.U32 R6, RZ, RZ, RZ ;  /* 0x000000ffff069224 */ /* 0x000fcc00078e00ff */
[----:B------:R-:W-:-:S11]  /*2350*/  @!P1 DMUL R14, R12, R6 ;  /* 0x000000060c0e9228 */ /* 0x000fd60000000000 */
.L_x_58:
[----:B------:R-:W-:Y:S01]  /*2360*/  DFMA R16, R16, R14, R14 ;  /* 0x0000000e1010722b */ /* 0x000fe2000000000e */
[----:B------:R-:W-:Y:S01]  /*2370*/  IMAD.MOV.U32 R6, RZ, RZ, R8 ;  /* 0x000000ffff067224 */ /* 0x000fe200078e0008 */
[----:B------:R-:W-:Y:S01]  /*2380*/  DSETP.NEU.AND P0, PT, |R14|, +INF , PT ;  /* 0x7ff000000e00742a */ /* 0x000fe20003f0d200 */
[----:B------:R-:W-:-:S07]  /*2390*/  IMAD.MOV.U32 R7, RZ, RZ, 0x0 ;  /* 0x00000000ff077424 */ /* 0x000fce00078e00ff */
[----:B------:R-:W-:Y:S02]  /*23a0*/  FSEL R10, R14, R16, !P0 ;  /* 0x000000100e0a7208 */ /* 0x000fe40004000000 */
[----:B------:R-:W-:Y:S01]  /*23b0*/  FSEL R11, R15, R17, !P0 ;  /* 0x000000110f0b7208 */ /* 0x000fe20004000000 */
[----:B------:R-:W-:Y:S06]  /*23c0*/  RET.REL.NODEC R6 `(_Z6calc_b9ParameterPdS0_S0_) ;  /* 0xffffffdc060c7950 */ /* 0x000fec0003c3ffff */
.L_x_59:
        /* <DEDUP_REMOVED lines=11> */
.L_x_66:


//--------------------- .nv.shared.reserved.0     --------------------------
	.section	.nv.shared.reserved.0,"aw",@nobits
	.weak		__nv_reservedSMEM_offset_0_alias
	.size		__nv_reservedSMEM_offset_0_alias, 0, 64
	.other		__nv_reservedSMEM_offset_0_alias,@"STO_CUDA_RESERVED_SHARED STV_DEFAULT"
__nv_reservedSMEM_offset_0_alias:
	.zero		0
	.zero		64


//--------------------- .nv.constant0._Z23apply_boundary_velocity9ParameterPdS0_ --------------------------
	.section	.nv.constant0._Z23apply_boundary_velocity9ParameterPdS0_,"a",@progbits
	.sectionflags	@""
	.align	4
.nv.constant0._Z23apply_boundary_velocity9ParameterPdS0_:
	.zero		968


//--------------------- .nv.constant0._Z13calc_velocity9ParameterPdS0_S0_S0_S0_ --------------------------
	.section	.nv.constant0._Z13calc_velocity9ParameterPdS0_S0_S0_S0_,"a",@progbits
	.sectionflags	@""
	.align	4
.nv.constant0._Z13calc_velocity9ParameterPdS0_S0_S0_S0_:
	.zero		992


//--------------------- .nv.constant0._Z16apply_boundary_p9ParameterPd --------------------------
	.section	.nv.constant0._Z16apply_boundary_p9ParameterPd,"a",@progbits
	.sectionflags	@""
	.align	4
.nv.constant0._Z16apply_boundary_p9ParameterPd:
	.zero		960


//--------------------- .nv.constant0._Z6calc_p9ParameterPdS0_S0_ --------------------------
	.section	.nv.constant0._Z6calc_p9ParameterPdS0_S0_,"a",@progbits
	.sectionflags	@""
	.align	4
.nv.constant0._Z6calc_p9ParameterPdS0_S0_:
	.zero		976


//--------------------- .nv.constant0._Z6calc_b9ParameterPdS0_S0_ --------------------------
	.section	.nv.constant0._Z6calc_b9ParameterPdS0_S0_,"a",@progbits
	.sectionflags	@""
	.align	4
.nv.constant0._Z6calc_b9ParameterPdS0_S0_:
	.zero		976


//--------------------- SYMBOLS --------------------------

	.type		.nv.reservedSmem.offset0,@object
	.size		.nv.reservedSmem.offset0,0x4
